def attn_fwd(
    Q,
    K,
    V,
    Out,
    Lse,
    sm_scale,
    stride_qz,
    stride_qh,
    stride_qm,
    stride_qk,
    stride_kz,
    stride_kh,
    stride_kn,
    stride_kk,
    stride_vz,
    stride_vh,
    stride_vn,
    stride_vk,
    stride_oz,
    stride_oh,
    stride_om,
    stride_ok,
    seqlen_q,
    seqlen_k,
    BLOCK_M: tl.constexpr,
    BLOCK_N: tl.constexpr,
    HEAD_DIM: tl.constexpr,
    CAUSAL: tl.constexpr,
):
    start_m = tl.program_id(0)
    off_hz = tl.program_id(1)
    q_off = off_hz * stride_qh
    k_off = off_hz * stride_kh
    v_off = off_hz * stride_vh
    offs_m = start_m * BLOCK_M + tl.arange(0, BLOCK_M)
    offs_d = tl.arange(0, HEAD_DIM)
    offs_n = tl.arange(0, BLOCK_N)
    q_ptrs = Q + q_off + offs_m[:, None] * stride_qm + offs_d[None, :] * stride_qk
    k_ptrs = K + k_off + offs_d[:, None] * stride_kk + offs_n[None, :] * stride_kn
    v_ptrs = V + v_off + offs_n[:, None] * stride_vn + offs_d[None, :] * stride_vk
    m_i = tl.full([BLOCK_M], float("-inf"), dtype=tl.float32)
    l_i = tl.zeros([BLOCK_M], dtype=tl.float32) + 1.0
    acc = tl.zeros([BLOCK_M, HEAD_DIM], dtype=tl.float32)
    q = tl.load(q_ptrs)
    acc, l_i, m_i = _attn_fwd_inner(
        acc,
        l_i,
        m_i,
        q,
        k_ptrs,
        v_ptrs,
        sm_scale,
        stride_kn,
        stride_vn,
        start_m,
        seqlen_k,
        BLOCK_M,
        BLOCK_N,
        HEAD_DIM,
        CAUSAL,
    )
    acc = acc / l_i[:, None]
    lse = m_i + tl.math.log2(l_i) / 1.4426950408889634
    o_ptrs = (
        Out
        + off_hz * stride_oh
        + offs_m[:, None] * stride_om
        + offs_d[None, :] * stride_ok
    )
    tl.store(o_ptrs, acc.to(Out.dtype.element_ty))
    tl.store(Lse + off_hz * seqlen_q + offs_m, lse)

# config = {"BLOCK_M": 64, "BLOCK_N": 128, "HEAD_DIM": 32, "arch": "sm_100", "causal": true, "dtype": "bf16", "num_stages": 2, "num_warps": 4}
# arch = sm_100


// ===== COMPILED SASS (sm_100a) =====

	.target	sm_100a

	.elftype	@"ET_EXEC"


//--------------------- .note.nv.tkinfo           --------------------------
	.section	.note.nv.tkinfo,"",@"SHT_NOTE"
	.sectionflags	@"SHF_NOTE_NV_TKINFO"
	.tkinfo
        /*0018*/ 	.word	0x00000081
        /*0030*/ 	.string	""
        /*0030*/ 	.string	"ptxas-blackwell"
        /*0030*/ 	.string	"Cuda compilation tools, release 12.9, V12.9.86"
        /*0030*/ 	.string	"Build cuda_12.9.r12.9/compiler.36037853_0"
        /*0030*/ 	.string	"-v  -suppress-debug-info  -lineinfo  -arch sm_100a "



//--------------------- .note.nv.cuver            --------------------------
	.section	.note.nv.cuver,"",@"SHT_NOTE"
	.sectionflags	@"SHF_NOTE_NV_CUVER"
        /*0018*/ 	.short	0x0001
        /*001a*/ 	.short	0x0064
        /*001c*/ 	.short	0x0001
        /*001e*/ 	.short	0x0000
        /*0020*/ 	.short	0x0001
        /*0022*/ 	.short	0x0000


//--------------------- .nv.info                  --------------------------
	.section	.nv.info,"",@"SHT_CUDA_INFO"
	.align	4


	//----- nvinfo : EIATTR_REGCOUNT
	.align		4
        /*0000*/ 	.byte	0x04, 0x2f
        /*0002*/ 	.short	(.L_5 - .L_4)
	.align		4
.L_4:
        /*0004*/ 	.word	index@(attn_fwd)
        /*0008*/ 	.word	0x000000fe


	//----- nvinfo : EIATTR_FRAME_SIZE
	.align		4
.L_5:
        /*000c*/ 	.byte	0x04, 0x11
        /*000e*/ 	.short	(.L_7 - .L_6)
	.align		4
.L_6:
        /*0010*/ 	.word	index@($__internal_2_$__cuda_sm10x_tcgen05_guardrail_trap_unallocated_columns_being_dealloced)
        /*0014*/ 	.word	0x00000000


	//----- nvinfo : EIATTR_FRAME_SIZE
	.align		4
.L_7:
        /*0018*/ 	.byte	0x04, 0x11
        /*001a*/ 	.short	(.L_9 - .L_8)
	.align		4
.L_8:
        /*001c*/ 	.word	index@($__internal_1_$__cuda_sm10x_tcgen05_guardrail_trap_phase_invalid_during_alloc)
        /*0020*/ 	.word	0x00000000


	//----- nvinfo : EIATTR_FRAME_SIZE
	.align		4
.L_9:
        /*0024*/ 	.byte	0x04, 0x11
        /*0026*/ 	.short	(.L_11 - .L_10)
	.align		4
.L_10:
        /*0028*/ 	.word	index@($__internal_0_$__cuda_sm10x_tcgen05_guardrail_trap_col_being_dealloced_not_returned_by_alloc)
        /*002c*/ 	.word	0x00000000


	//----- nvinfo : EIATTR_FRAME_SIZE
	.align		4
.L_11:
        /*0030*/ 	.byte	0x04, 0x11
        /*0032*/ 	.short	(.L_13 - .L_12)
	.align		4
.L_12:
        /*0034*/ 	.word	index@(attn_fwd)
        /*0038*/ 	.word	0x00000000


	//----- nvinfo : EIATTR_MIN_STACK_SIZE
	.align		4
.L_13:
        /*003c*/ 	.byte	0x04, 0x12
        /*003e*/ 	.short	(.L_15 - .L_14)
	.align		4
.L_14:
        /*0040*/ 	.word	index@(attn_fwd)
        /*0044*/ 	.word	0x00000000
.L_15:


//--------------------- .nv.info.attn_fwd         --------------------------
	.section	.nv.info.attn_fwd,"",@"SHT_CUDA_INFO"
	.sectionflags	@""
	.align	4


	//----- nvinfo : EIATTR_CUDA_API_VERSION
	.align		4
        /*0000*/ 	.byte	0x04, 0x37
        /*0002*/ 	.short	(.L_17 - .L_16)
.L_16:
        /*0004*/ 	.word	0x00000081


	//----- nvinfo : EIATTR_KPARAM_INFO
	.align		4
.L_17:
        /*0008*/ 	.byte	0x04, 0x17
        /*000a*/ 	.short	(.L_19 - .L_18)
.L_18:
        /*000c*/ 	.word	0x00000000
        /*0010*/ 	.short	0x0019
        /*0012*/ 	.short	0x0080
        /*0014*/ 	.byte	0x00, 0xf4, 0x21, 0x00


	//----- nvinfo : EIATTR_KPARAM_INFO
	.align		4
.L_19:
        /*0018*/ 	.byte	0x04, 0x17
        /*001a*/ 	.short	(.L_21 - .L_20)
.L_20:
        /*001c*/ 	.word	0x00000000
        /*0020*/ 	.short	0x0018
        /*0022*/ 	.short	0x0078
        /*0024*/ 	.byte	0x00, 0xf4, 0x21, 0x00


	//----- nvinfo : EIATTR_KPARAM_INFO
	.align		4
.L_21:
        /*0028*/ 	.byte	0x04, 0x17
        /*002a*/ 	.short	(.L_23 - .L_22)
.L_22:
        /*002c*/ 	.word	0x00000000
        /*0030*/ 	.short	0x0017
        /*0032*/ 	.short	0x0070
        /*0034*/ 	.byte	0x00, 0xf0, 0x11, 0x00


	//----- nvinfo : EIATTR_KPARAM_INFO
	.align		4
.L_23:
        /*0038*/ 	.byte	0x04, 0x17
        /*003a*/ 	.short	(.L_25 - .L_24)
.L_24:
        /*003c*/ 	.word	0x00000000
        /*0040*/ 	.short	0x0016
        /*0042*/ 	.short	0x006c
        /*0044*/ 	.byte	0x00, 0xf0, 0x11, 0x00


	//----- nvinfo : EIATTR_KPARAM_INFO
	.align		4
.L_25:
        /*0048*/ 	.byte	0x04, 0x17
        /*004a*/ 	.short	(.L_27 - .L_26)
.L_26:
        /*004c*/ 	.word	0x00000000
        /*0050*/ 	.short	0x0015
        /*0052*/ 	.short	0x0068
        /*0054*/ 	.byte	0x00, 0xf0, 0x11, 0x00


	//----- nvinfo : EIATTR_KPARAM_INFO
	.align		4
.L_27:
        /*0058*/ 	.byte	0x04, 0x17
        /*005a*/ 	.short	(.L_29 - .L_28)
.L_28:
        /*005c*/ 	.word	0x00000000
        /*0060*/ 	.short	0x0014
        /*0062*/ 	.short	0x0064
        /*0064*/ 	.byte	0x00, 0xf0, 0x11, 0x00


	//----- nvinfo : EIATTR_KPARAM_INFO
	.align		4
.L_29:
        /*0068*/ 	.byte	0x04, 0x17
        /*006a*/ 	.short	(.L_31 - .L_30)
.L_30:
        /*006c*/ 	.word	0x00000000
        /*0070*/ 	.short	0x0013
        /*0072*/ 	.short	0x0060
        /*0074*/ 	.byte	0x00, 0xf0, 0x11, 0x00


	//----- nvinfo : EIATTR_KPARAM_INFO
	.align		4
.L_31:
        /*0078*/ 	.byte	0x04, 0x17
        /*007a*/ 	.short	(.L_33 - .L_32)
.L_32:
        /*007c*/ 	.word	0x00000000
        /*0080*/ 	.short	0x0012
        /*0082*/ 	.short	0x005c
        /*0084*/ 	.byte	0x00, 0xf0, 0x11, 0x00


	//----- nvinfo : EIATTR_KPARAM_INFO
	.align		4
.L_33:
        /*0088*/ 	.byte	0x04, 0x17
        /*008a*/ 	.short	(.L_35 - .L_34)
.L_34:
        /*008c*/ 	.word	0x00000000
        /*0090*/ 	.short	0x0011
        /*0092*/ 	.short	0x0058
        /*0094*/ 	.byte	0x00, 0xf0, 0x11, 0x00


	//----- nvinfo : EIATTR_KPARAM_INFO
	.align		4
.L_35:
        /*0098*/ 	.byte	0x04, 0x17
        /*009a*/ 	.short	(.L_37 - .L_36)
.L_36:
        /*009c*/ 	.word	0x00000000
        /*00a0*/ 	.short	0x0010
        /*00a2*/ 	.short	0x0054
        /*00a4*/ 	.byte	0x00, 0xf0, 0x11, 0x00


	//----- nvinfo : EIATTR_KPARAM_INFO
	.align		4
.L_37:
        /*00a8*/ 	.byte	0x04, 0x17
        /*00aa*/ 	.short	(.L_39 - .L_38)
.L_38:
        /*00ac*/ 	.word	0x00000000
        /*00b0*/ 	.short	0x000f
        /*00b2*/ 	.short	0x0050
        /*00b4*/ 	.byte	0x00, 0xf0, 0x11, 0x00


	//----- nvinfo : EIATTR_KPARAM_INFO
	.align		4
.L_39:
        /*00b8*/ 	.byte	0x04, 0x17
        /*00ba*/ 	.short	(.L_41 - .L_40)
.L_40:
        /*00bc*/ 	.word	0x00000000
        /*00c0*/ 	.short	0x000e
        /*00c2*/ 	.short	0x004c
        /*00c4*/ 	.byte	0x00, 0xf0, 0x11, 0x00


	//----- nvinfo : EIATTR_KPARAM_INFO
	.align		4
.L_41:
        /*00c8*/ 	.byte	0x04, 0x17
        /*00ca*/ 	.short	(.L_43 - .L_42)
.L_42:
        /*00cc*/ 	.word	0x00000000
        /*00d0*/ 	.short	0x000d
        /*00d2*/ 	.short	0x0048
        /*00d4*/ 	.byte	0x00, 0xf0, 0x11, 0x00


	//----- nvinfo : EIATTR_KPARAM_INFO
	.align		4
.L_43:
        /*00d8*/ 	.byte	0x04, 0x17
        /*00da*/ 	.short	(.L_45 - .L_44)
.L_44:
        /*00dc*/ 	.word	0x00000000
        /*00e0*/ 	.short	0x000c
        /*00e2*/ 	.short	0x0044
        /*00e4*/ 	.byte	0x00, 0xf0, 0x11, 0x00


	//----- nvinfo : EIATTR_KPARAM_INFO
	.align		4
.L_45:
        /*00e8*/ 	.byte	0x04, 0x17
        /*00ea*/ 	.short	(.L_47 - .L_46)
.L_46:
        /*00ec*/ 	.word	0x00000000
        /*00f0*/ 	.short	0x000b
        /*00f2*/ 	.short	0x0040
        /*00f4*/ 	.byte	0x00, 0xf0, 0x11, 0x00


	//----- nvinfo : EIATTR_KPARAM_INFO
	.align		4
.L_47:
        /*00f8*/ 	.byte	0x04, 0x17
        /*00fa*/ 	.short	(.L_49 - .L_48)
.L_48:
        /*00fc*/ 	.word	0x00000000
        /*0100*/ 	.short	0x000a
        /*0102*/ 	.short	0x003c
        /*0104*/ 	.byte	0x00, 0xf0, 0x11, 0x00


	//----- nvinfo : EIATTR_KPARAM_INFO
	.align		4
.L_49:
        /*0108*/ 	.byte	0x04, 0x17
        /*010a*/ 	.short	(.L_51 - .L_50)
.L_50:
        /*010c*/ 	.word	0x00000000
        /*0110*/ 	.short	0x0009
        /*0112*/ 	.short	0x0038
        /*0114*/ 	.byte	0x00, 0xf0, 0x11, 0x00


	//----- nvinfo : EIATTR_KPARAM_INFO
	.align		4
.L_51:
        /*0118*/ 	.byte	0x04, 0x17
        /*011a*/ 	.short	(.L_53 - .L_52)
.L_52:
        /*011c*/ 	.word	0x00000000
        /*0120*/ 	.short	0x0008
        /*0122*/ 	.short	0x0034
        /*0124*/ 	.byte	0x00, 0xf0, 0x11, 0x00


	//----- nvinfo : EIATTR_KPARAM_INFO
	.align		4
.L_53:
        /*0128*/ 	.byte	0x04, 0x17
        /*012a*/ 	.short	(.L_55 - .L_54)
.L_54:
        /*012c*/ 	.word	0x00000000
        /*0130*/ 	.short	0x0007
        /*0132*/ 	.short	0x0030
        /*0134*/ 	.byte	0x00, 0xf0, 0x11, 0x00


	//----- nvinfo : EIATTR_KPARAM_INFO
	.align		4
.L_55:
        /*0138*/ 	.byte	0x04, 0x17
        /*013a*/ 	.short	(.L_57 - .L_56)
.L_56:
        /*013c*/ 	.word	0x00000000
        /*0140*/ 	.short	0x0006
        /*0142*/ 	.short	0x002c
        /*0144*/ 	.byte	0x00, 0xf0, 0x11, 0x00


	//----- nvinfo : EIATTR_KPARAM_INFO
	.align		4
.L_57:
        /*0148*/ 	.byte	0x04, 0x17
        /*014a*/ 	.short	(.L_59 - .L_58)
.L_58:
        /*014c*/ 	.word	0x00000000
        /*0150*/ 	.short	0x0005
        /*0152*/ 	.short	0x0028
        /*0154*/ 	.byte	0x00, 0xf0, 0x11, 0x00


	//----- nvinfo : EIATTR_KPARAM_INFO
	.align		4
.L_59:
        /*0158*/ 	.byte	0x04, 0x17
        /*015a*/ 	.short	(.L_61 - .L_60)
.L_60:
        /*015c*/ 	.word	0x00000000
        /*0160*/ 	.short	0x0004
        /*0162*/ 	.short	0x0020
        /*0164*/ 	.byte	0x00, 0xf4, 0x21, 0x00


	//----- nvinfo : EIATTR_KPARAM_INFO
	.align		4
.L_61:
        /*0168*/ 	.byte	0x04, 0x17
        /*016a*/ 	.short	(.L_63 - .L_62)
.L_62:
        /*016c*/ 	.word	0x00000000
        /*0170*/ 	.short	0x0003
        /*0172*/ 	.short	0x0018
        /*0174*/ 	.byte	0x00, 0xf4, 0x21, 0x00


	//----- nvinfo : EIATTR_KPARAM_INFO
	.align		4
.L_63:
        /*0178*/ 	.byte	0x04, 0x17
        /*017a*/ 	.short	(.L_65 - .L_64)
.L_64:
        /*017c*/ 	.word	0x00000000
        /*0180*/ 	.short	0x0002
        /*0182*/ 	.short	0x0010
        /*0184*/ 	.byte	0x00, 0xf4, 0x21, 0x00


	//----- nvinfo : EIATTR_KPARAM_INFO
	.align		4
.L_65:
        /*0188*/ 	.byte	0x04, 0x17
        /*018a*/ 	.short	(.L_67 - .L_66)
.L_66:
        /*018c*/ 	.word	0x00000000
        /*0190*/ 	.short	0x0001
        /*0192*/ 	.short	0x0008
        /*0194*/ 	.byte	0x00, 0xf4, 0x21, 0x00


	//----- nvinfo : EIATTR_KPARAM_INFO
	.align		4
.L_67:
        /*0198*/ 	.byte	0x04, 0x17
        /*019a*/ 	.short	(.L_69 - .L_68)
.L_68:
        /*019c*/ 	.word	0x00000000
        /*01a0*/ 	.short	0x0000
        /*01a2*/ 	.short	0x0000
        /*01a4*/ 	.byte	0x00, 0xf4, 0x21, 0x00


	//----- nvinfo : EIATTR_AT_ENTRY_FRAGMENTS
	.align		4
.L_69:
        /*01a8*/ 	.byte	0x04, 0x4f
        /*01aa*/ 	.short	(.L_71 - .L_70)


	//   ....[0]....
.L_70:
        /*01ac*/ 	.word	0x00000004


	//----- nvinfo : EIATTR_RESERVED_SMEM_USED
	.align		4
.L_71:
        /*01b0*/ 	.byte	0x01, 0x41
	.zero		2


	//----- nvinfo : EIATTR_SPARSE_MMA_MASK
	.align		4
        /*01b4*/ 	.byte	0x03, 0x50
        /*01b6*/ 	.short	0x0000


	//----- nvinfo : EIATTR_TCGEN05_1CTA_USED
	.align		4
        /*01b8*/ 	.byte	0x01, 0x51
	.zero		2


	//----- nvinfo : EIATTR_MAXREG_COUNT
	.align		4
        /*01bc*/ 	.byte	0x03, 0x1b
        /*01be*/ 	.short	0x00ff


	//----- nvinfo : EIATTR_NUM_BARRIERS
	.align		4
        /*01c0*/ 	.byte	0x02, 0x4c
        /*01c2*/ 	.byte	0x01
	.zero		1


	//----- nvinfo : EIATTR_INT_WARP_WIDE_INSTR_OFFSETS
	.align		4
        /*01c4*/ 	.byte	0x04, 0x31
        /*01c6*/ 	.short	(.L_73 - .L_72)


	//   ....[0]....
.L_72:
        /*01c8*/ 	.word	0x000011c0


	//   ....[1]....
        /*01cc*/ 	.word	0x000011d0


	//   ....[2]....
        /*01d0*/ 	.word	0x00001730


	//   ....[3]....
        /*01d4*/ 	.word	0x000017a0


	//   ....[4]....
        /*01d8*/ 	.word	0x00005cf0


	//   ....[5]....
        /*01dc*/ 	.word	0x0000a870


	//   ....[6]....
        /*01e0*/ 	.word	0x0000a8c0


	//----- nvinfo : EIATTR_COOP_GROUP_MASK_REGIDS
	.align		4
.L_73:
        /*01e4*/ 	.byte	0x04, 0x29
        /*01e6*/ 	.short	(.L_75 - .L_74)


	//   ....[0]....
.L_74:
        /*01e8*/ 	.word	0xffffffff


	//   ....[1]....
        /*01ec*/ 	.word	0xffffffff


	//   ....[2]....
        /*01f0*/ 	.word	0xffffffff


	//   ....[3]....
        /*01f4*/ 	.word	0xffffffff


	//   ....[4]....
        /*01f8*/ 	.word	0xffffffff


	//   ....[5]....
        /*01fc*/ 	.word	0xffffffff


	//   ....[6]....
        /*0200*/ 	.word	0xffffffff


	//   ....[7]....
        /*0204*/ 	.word	0xffffffff


	//----- nvinfo : EIATTR_COOP_GROUP_INSTR_OFFSETS
	.align		4
.L_75:
        /*0208*/ 	.byte	0x04, 0x28
        /*020a*/ 	.short	(.L_77 - .L_76)


	//   ....[0]....
.L_76:
        /*020c*/ 	.word	0x00000060


	//   ....[1]....
        /*0210*/ 	.word	0x00000320


	//   ....[2]....
        /*0214*/ 	.word	0x00002f40


	//   ....[3]....
        /*0218*/ 	.word	0x00004b30


	//   ....[4]....
        /*021c*/ 	.word	0x00007940


	//   ....[5]....
        /*0220*/ 	.word	0x000089e0


	//   ....[6]....
        /*0224*/ 	.word	0x0000a700


	//   ....[7]....
        /*0228*/ 	.word	0x0000a970


	//----- nvinfo : EIATTR_VRC_CTA_INIT_COUNT
	.align		4
.L_77:
        /*022c*/ 	.byte	0x02, 0x4a
        /*022e*/ 	.byte	0x80
	.zero		1


	//----- nvinfo : EIATTR_MBARRIER_INSTR_OFFSETS
	.align		4
        /*0230*/ 	.byte	0x04, 0x39
        /*0232*/ 	.short	(.L_79 - .L_78)


	//   ....[0]....
.L_78:
        /*0234*/ 	.word	0x000014e0
        /*0238*/ 	.word	0x000000ff
        /*023c*/ 	.word	0x00000000
        /*0240*/ 	.short	0x0100
        /*0242*/ 	.byte	0x0f
	.zero		1


	//   ....[1]....
        /*0244*/ 	.word	0x00001790
        /*0248*/ 	.word	0x000000ff
        /*024c*/ 	.word	0x00007008
        /*0250*/ 	.short	0x0100
        /*0252*/ 	.byte	0x12
	.zero		1


	//   ....[2]....
        /*0254*/ 	.word	0x000019f0
        /*0258*/ 	.word	0x000000ff
        /*025c*/ 	.word	0x00002000
        /*0260*/ 	.short	0x0100
        /*0262*/ 	.byte	0x12
	.zero		1


	//   ....[3]....
        /*0264*/ 	.word	0x00001bd0
        /*0268*/ 	.word	0x000000ff
        /*026c*/ 	.word	0x00002000
        /*0270*/ 	.short	0x010a
        /*0272*/ 	.byte	0x12
	.zero		1


	//   ....[4]....
        /*0274*/ 	.word	0x00001d00
        /*0278*/ 	.word	0x000000ff
        /*027c*/ 	.word	0x00002000
        /*0280*/ 	.short	0x0108
        /*0282*/ 	.byte	0x12
	.zero		1


	//   ....[5]....
        /*0284*/ 	.word	0x00006000
        /*0288*/ 	.word	0x000000ff
        /*028c*/ 	.word	0x00007010
        /*0290*/ 	.short	0x0100
        /*0292*/ 	.byte	0x12
	.zero		1


	//   ....[6]....
        /*0294*/ 	.word	0x00006150
        /*0298*/ 	.word	0x000000ff
        /*029c*/ 	.word	0x00007010
        /*02a0*/ 	.short	0x010a
        /*02a2*/ 	.byte	0x12
	.zero		1


	//   ....[7]....
        /*02a4*/ 	.word	0x000064b0
        /*02a8*/ 	.word	0x000000ff
        /*02ac*/ 	.word	0x00007010
        /*02b0*/ 	.short	0x0108
        /*02b2*/ 	.byte	0x12
	.zero		1


	//   ....[8]....
        /*02b4*/ 	.word	0x00008740
        /*02b8*/ 	.word	0x000000ff
        /*02bc*/ 	.word	0x00000000
        /*02c0*/ 	.short	0x010a
        /*02c2*/ 	.byte	0x0f
	.zero		1


	//   ....[9]....
        /*02c4*/ 	.word	0x00009980
        /*02c8*/ 	.word	0x000000ff
        /*02cc*/ 	.word	0x00000000
        /*02d0*/ 	.short	0x010a
        /*02d2*/ 	.byte	0x0f
	.zero		1


	//   ....[10]....
        /*02d4*/ 	.word	0x00009b80
        /*02d8*/ 	.word	0x000000ff
        /*02dc*/ 	.word	0x00007000
        /*02e0*/ 	.short	0x0108
        /*02e2*/ 	.byte	0x12
	.zero		1


	//   ....[11]....
        /*02e4*/ 	.word	0x00009c30
        /*02e8*/ 	.word	0x000000ff
        /*02ec*/ 	.word	0x00007008
        /*02f0*/ 	.short	0x0108
        /*02f2*/ 	.byte	0x12
	.zero		1


	//   ....[12]....
        /*02f4*/ 	.word	0x0000a990
        /*02f8*/ 	.word	0x000000ff
        /*02fc*/ 	.word	0x00002000
        /*0300*/ 	.short	0x010a
        /*0302*/ 	.byte	0x12
	.zero		1


	//   ....[13]....
        /*0304*/ 	.word	0x0000a9c0
        /*0308*/ 	.word	0x000000ff
        /*030c*/ 	.word	0x00007010
        /*0310*/ 	.short	0x010a
        /*0312*/ 	.byte	0x12
	.zero		1


	//   ....[14]....
        /*0314*/ 	.word	0x0000aa00
        /*0318*/ 	.word	0x000000ff
        /*031c*/ 	.word	0x00000000
        /*0320*/ 	.short	0x010a
        /*0322*/ 	.byte	0x0f
	.zero		1


	//   ....[15]....
        /*0324*/ 	.word	0x0000aa30
        /*0328*/ 	.word	0x000000ff
        /*032c*/ 	.word	0x00000000
        /*0330*/ 	.short	0x010a
        /*0332*/ 	.byte	0x0f
	.zero		1


	//----- nvinfo : EIATTR_NUM_MBARRIERS
	.align		4
.L_79:
        /*0334*/ 	.byte	0x03, 0x38
        /*0336*/ 	.short	0xffff


	//----- nvinfo : EIATTR_EXIT_INSTR_OFFSETS
	.align		4
        /*0338*/ 	.byte	0x04, 0x1c
        /*033a*/ 	.short	(.L_81 - .L_80)


	//   ....[0]....
.L_80:
        /*033c*/ 	.word	0x0000a980


	//----- nvinfo : EIATTR_REQNTID
	.align		4
.L_81:
        /*0340*/ 	.byte	0x04, 0x10
        /*0342*/ 	.short	(.L_83 - .L_82)
.L_82:
        /*0344*/ 	.word	0x00000080
        /*0348*/ 	.word	0x00000001
        /*034c*/ 	.word	0x00000001


	//----- nvinfo : EIATTR_CRS_STACK_SIZE
	.align		4
.L_83:
        /*0350*/ 	.byte	0x04, 0x1e
        /*0352*/ 	.short	(.L_85 - .L_84)
.L_84:
        /*0354*/ 	.word	0x00000000


	//----- nvinfo : EIATTR_CBANK_PARAM_SIZE
	.align		4
.L_85:
        /*0358*/ 	.byte	0x03, 0x19
        /*035a*/ 	.short	0x0088


	//----- nvinfo : EIATTR_PARAM_CBANK
	.align		4
        /*035c*/ 	.byte	0x04, 0x0a
        /*035e*/ 	.short	(.L_87 - .L_86)
	.align		4
.L_86:
        /*0360*/ 	.word	index@(.nv.constant0.attn_fwd)
        /*0364*/ 	.short	0x0380
        /*0366*/ 	.short	0x0088


	//----- nvinfo : EIATTR_SW_WAR
	.align		4
.L_87:
        /*0368*/ 	.byte	0x04, 0x36
        /*036a*/ 	.short	(.L_89 - .L_88)
.L_88:
        /*036c*/ 	.word	0x00000008
.L_89:


//--------------------- .nv.compat                --------------------------
	.section	.nv.compat,"",@"SHT_CUDA_COMPAT_INFO"
	.align	4
        /*0000*/ 	.byte	0x02, 0x02, 0x02, 0x00, 0x02, 0x05, 0x05, 0x00, 0x02, 0x03, 0x00, 0x00, 0x02, 0x06, 0x01, 0x00


//--------------------- .nv.callgraph             --------------------------
	.section	.nv.callgraph,"",@"SHT_CUDA_CALLGRAPH"
	.align	4
	.sectionentsize	8
	.align		4
        /*0000*/ 	.word	0x00000000
	.align		4
        /*0004*/ 	.word	0xffffffff
	.align		4
        /*0008*/ 	.word	0x00000000
	.align		4
        /*000c*/ 	.word	0xfffffffe
	.align		4
        /*0010*/ 	.word	0x00000000
	.align		4
        /*0014*/ 	.word	0xfffffffd
	.align		4
        /*0018*/ 	.word	0x00000000
	.align		4
        /*001c*/ 	.word	0xfffffffc


//--------------------- .nv.constant4             --------------------------
	.section	.nv.constant4,"a",@progbits
	.align	8
	.align		8
.nv.constant4:
        /*0000*/ 	.dword	_$_str


//--------------------- .text.attn_fwd            --------------------------
	.section	.text.attn_fwd,"ax",@progbits
	.align	128
        .global         attn_fwd
        .type           attn_fwd,@function
        .size           attn_fwd,(.L_x_28 - attn_fwd)
        .other          attn_fwd,@"STO_CUDA_ENTRY STV_DEFAULT"
attn_fwd:
.text.attn_fwd:
[----:B------:R-:W0:Y:S01]  /*0000*/  LDC R1, c[0x0][0x37c] ;  /* 0x0000df00ff017b82 */ /* 0x000e220000000800 */
[----:B------:R-:W1:Y:S02]  /*0010*/  S2R R0, SR_TID.X ;  /* 0x0000000000007919 */ /* 0x000e640000002100 */
[----:B-1----:R-:W-:-:S13]  /*0020*/  ISETP.GE.U32.AND P0, PT, R0, 0x20, PT ;  /* 0x000000200000780c */ /* 0x002fda0003f06070 */
[----:B------:R-:W-:Y:S02]  /*0030*/  VOTEU.ANY UP0, P0 ;  /* 0x0000000000ff7886 */ /* 0x000fe40000000100 */
[----:B0-----:R-:W-:Y:S05]  /*0040*/  BRA.U UP0, `(.L_x_0) ;  /* 0x0000000100b87547 */ /* 0x001fea000b800000 */
[----:B------:R-:W0:Y:S01]  /*0050*/  S2UR UR6, SR_CgaCtaId ;  /* 0x00000000000679c3 */ /* 0x000e220000008800 */
[----:B------:R-:W-:Y:S01]  /*0060*/  NOP ;  /* 0x0000000000007918 */ /* 0x000fe20000000000 */
[----:B------:R-:W-:Y:S02]  /*0070*/  UMOV UR4, 0x40 ;  /* 0x0000004000047882 */ /* 0x000fe40000000000 */
[----:B0-----:R-:W-:-:S09]  /*0080*/  ULEA UR4, UR6, UR4, 0x18 ;  /* 0x0000000406047291 */ /* 0x001fd2000f8ec0ff */
[----:B------:R-:W0:Y:S01]  /*0090*/  LDS.U8 R2, [UR4] ;  /* 0x00000004ff027984 */ /* 0x000e220008000000 */
[----:B------:R-:W-:Y:S02]  /*00a0*/  UMOV UR4, 0x400 ;  /* 0x0000040000047882 */ /* 0x000fe40000000000 */
[----:B------:R-:W-:Y:S01]  /*00b0*/  ULEA UR4, UR6, UR4, 0x18 ;  /* 0x0000000406047291 */ /* 0x000fe2000f8ec0ff */
[----:B0-----:R-:W-:-:S13]  /*00c0*/  ISETP.NE.AND P0, PT, R2, RZ, PT ;  /* 0x000000ff0200720c */ /* 0x001fda0003f05270 */
[----:B------:R-:W-:Y:S05]  /*00d0*/  @P0 BRA `(.L_x_1) ;  /* 0x00000000007c0947 */ /* 0x000fea0003800000 */
[----:B------:R-:W-:-:S13]  /*00e0*/  ELECT P0, URZ, PT ;  /* 0x0000000000ff782f */ /* 0x000fda0003800000 */
[----:B------:R-:W-:Y:S05]  /*00f0*/  @!P0 BRA `(.L_x_2) ;  /* 0x0000000000848947 */ /* 0x000fea0003800000 */
[----:B------:R-:W-:Y:S01]  /*0100*/  UMOV UR5, 0x4 ;  /* 0x0000000400057882 */ /* 0x000fe20000000000 */
[----:B------:R-:W-:Y:S02]  /*0110*/  IMAD.MOV.U32 R5, RZ, RZ, 0x1 ;  /* 0x00000001ff057424 */ /* 0x000fe400078e00ff */
[----:B------:R-:W-:Y:S02]  /*0120*/  IMAD.MOV.U32 R3, RZ, RZ, 0xf ;  /* 0x0000000fff037424 */ /* 0x000fe400078e00ff */
[----:B------:R-:W-:Y:S04]  /*0130*/  DEPBAR.LE SB0, 0x36 ;  /* 0x00008d800000791a */ /* 0x000fe80000000000 */
[----:B------:R-:W0:Y:S02]  /*0140*/  UTCATOMSWS.FIND_AND_SET.ALIGN UP1, UR5, UR5 ;  /* 0x00000005000575e3 */ /* 0x000e240008020800 */
[----:B0-----:R-:W-:-:S04]  /*0150*/  PLOP3.LUT P0, PT, PT, PT, UP1, 0x80, 0x8 ;  /* 0x000000000008781c */ /* 0x001fc80003f0f018 */
[----:B------:R-:W-:-:S04]  /*0160*/  SEL R2, RZ, 0xffffffff, !P0 ;  /* 0xffffffffff027807 */ /* 0x000fc80004000000 */
[----:B------:R-:W-:Y:S01]  /*0170*/  ISETP.NE.AND P0, PT, R2, RZ, PT ;  /* 0x000000ff0200720c */ /* 0x000fe20003f05270 */
[----:B------:R-:W-:-:S12]  /*0180*/  IMAD.U32 R2, RZ, RZ, UR5 ;  /* 0x00000005ff027e24 */ /* 0x000fd8000f8e00ff */
[----:B------:R-:W-:Y:S05]  /*0190*/  @P0 BRA `(.L_x_3) ;  /* 0x0000000000240947 */ /* 0x000fea0003800000 */
.L_x_4:
[----:B------:R-:W-:Y:S05]  /*01a0*/  NANOSLEEP 0x64 ;  /* 0x000000640000795d */ /* 0x000fea0003800000 */
[----:B------:R-:W-:-:S05]  /*01b0*/  UMOV UR5, 0x4 ;  /* 0x0000000400057882 */ /* 0x000fca0000000000 */
[----:B------:R-:W-:Y:S04]  /*01c0*/  DEPBAR.LE SB0, 0x36 ;  /* 0x00008d800000791a */ /* 0x000fe80000000000 */
[----:B------:R-:W0:Y:S02]  /*01d0*/  UTCATOMSWS.FIND_AND_SET.ALIGN UP1, UR5, UR5 ;  /* 0x00000005000575e3 */ /* 0x000e240008020800 */
[----:B0-----:R-:W-:-:S04]  /*01e0*/  PLOP3.LUT P0, PT, PT, PT, UP1, 0x80, 0x8 ;  /* 0x000000000008781c */ /* 0x001fc80003f0f018 */
[----:B------:R-:W-:-:S04]  /*01f0*/  SEL R2, RZ, 0xffffffff, !P0 ;  /* 0xffffffffff027807 */ /* 0x000fc80004000000 */
[----:B------:R-:W-:Y:S02]  /*0200*/  ISETP.NE.AND P0, PT, R2, RZ, PT ;  /* 0x000000ff0200720c */ /* 0x000fe40003f05270 */
[----:B------:R-:W-:-:S11]  /*0210*/  MOV R2, UR5 ;  /* 0x0000000500027c02 */ /* 0x000fd60008000f00 */
[----:B------:R-:W-:Y:S05]  /*0220*/  @!P0 BRA `(.L_x_4) ;  /* 0xfffffffc00dc8947 */ /* 0x000fea000383ffff */
.L_x_3:
[C---:B------:R-:W-:Y:S01]  /*0230*/  VIADD R4, R2.reuse, 0x10 ;  /* 0x0000001002047836 */ /* 0x040fe20000000000 */
[----:B------:R-:W-:Y:S01]  /*0240*/  UMOV UR5, 0x50 ;  /* 0x0000005000057882 */ /* 0x000fe20000000000 */
[----:B------:R-:W-:Y:S01]  /*0250*/  SHF.L.U32 R3, R3, R2, RZ ;  /* 0x0000000203037219 */ /* 0x000fe200000006ff */
[----:B------:R-:W-:Y:S01]  /*0260*/  ULEA UR5, UR6, UR5, 0x18 ;  /* 0x0000000506057291 */ /* 0x000fe2000f8ec0ff */
[----:B------:R-:W-:Y:S01]  /*0270*/  IMAD.SHL.U32 R2, R2, 0x20, RZ ;  /* 0x0000002002027824 */ /* 0x000fe200078e00ff */
[----:B------:R-:W-:-:S04]  /*0280*/  SHF.L.U32 R4, R5, R4, RZ ;  /* 0x0000000405047219 */ /* 0x000fc800000006ff */
[----:B------:R-:W-:-:S05]  /*0290*/  LOP3.LUT R3, R4, R3, RZ, 0xfc, !PT ;  /* 0x0000000304037212 */ /* 0x000fca00078efcff */
[----:B------:R0:W-:Y:S04]  /*02a0*/  ATOMS.OR RZ, [UR5], R3 ;  /* 0x00000003ffff798c */ /* 0x0001e8000b000005 */
[----:B------:R0:W-:Y:S01]  /*02b0*/  STS [UR4], R2 ;  /* 0x00000002ff007988 */ /* 0x0001e20008000804 */
[----:B------:R-:W-:Y:S05]  /*02c0*/  BRA `(.L_x_2) ;  /* 0x0000000000107947 */ /* 0x000fea0003800000 */
.L_x_1:
[----:B------:R-:W-:-:S05]  /*02d0*/  IMAD.MOV.U32 R2, RZ, RZ, -0x1 ;  /* 0xffffffffff027424 */ /* 0x000fca00078e00ff */
[----:B------:R0:W-:Y:S02]  /*02e0*/  STS [UR4], R2 ;  /* 0x00000002ff007988 */ /* 0x0001e40008000804 */
[----:B0-----:R-:W-:-:S07]  /*02f0*/  MOV R2, 0x310 ;  /* 0x0000031000027802 */ /* 0x001fce0000000f00 */
[----:B------:R-:W-:Y:S05]  /*0300*/  CALL.REL.NOINC `($__internal_1_$__cuda_sm10x_tcgen05_guardrail_trap_phase_invalid_during_alloc) ;  /* 0x000000a400e07944 */ /* 0x000fea0003c00000 */
.L_x_2:
[----:B------:R-:W-:Y:S05]  /*0310*/  WARPSYNC.ALL ;  /* 0x0000000000007948 */ /* 0x000fea0003800000 */
[----:B------:R-:W-:Y:S01]  /*0320*/  NOP ;  /* 0x0000000000007918 */ /* 0x000fe20000000000 */
.L_x_0:
[----:B------:R-:W1:Y:S01]  /*0330*/  S2UR UR11, SR_CTAID.X ;  /* 0x00000000000b79c3 */ /* 0x000e620000002500 */
[----:B------:R-:W2:Y:S01]  /*0340*/  LDCU.64 UR4, c[0x0][0x3b0] ;  /* 0x00007600ff0477ac */ /* 0x000ea20008000a00 */
[----:B------:R-:W-:Y:S01]  /*0350*/  SHF.R.U32.HI R4, RZ, 0x6, R0 ;  /* 0x00000006ff047819 */ /* 0x000fe20000011600 */
[----:B------:R-:W-:-:S03]  /*0360*/  UMOV UR18, 0x400 ;  /* 0x0000040000127882 */ /* 0x000fc60000000000 */
[----:B------:R-:W-:Y:S01]  /*0370*/  SGXT.U32 R4, R4, 0x1 ;  /* 0x000000010404781a */ /* 0x000fe20000000000 */
[----:B------:R-:W3:Y:S01]  /*0380*/  LDCU.64 UR28, c[0x0][0x358] ;  /* 0x00006b00ff1c77ac */ /* 0x000ee20008000a00 */
[----:B------:R-:W4:Y:S08]  /*0390*/  LDC R22, c[0x0][0x3b8] ;  /* 0x0000ee00ff167b82 */ /* 0x000f300000000800 */
[----:B------:R-:W2:Y:S08]  /*03a0*/  S2UR UR19, SR_CTAID.Y ;  /* 0x00000000001379c3 */ /* 0x000eb00000002600 */
[----:B------:R-:W0:Y:S01]  /*03b0*/  S2UR UR6, SR_CgaCtaId ;  /* 0x00000000000679c3 */ /* 0x000e220000008800 */
[----:B-1----:R-:W-:-:S06]  /*03c0*/  USHF.L.U32 UR11, UR11, 0x6, URZ ;  /* 0x000000060b0b7899 */ /* 0x002fcc00080006ff */
[----:B0-----:R-:W-:Y:S01]  /*03d0*/  MOV R3, UR11 ;  /* 0x0000000b00037c02 */ /* 0x001fe20008000f00 */
[----:B------:R-:W0:Y:S01]  /*03e0*/  LDC.64 R18, c[0x0][0x380] ;  /* 0x0000e000ff127b82 */ /* 0x000e220000000a00 */
[----:B----4-:R-:W-:Y:S02]  /*03f0*/  IMAD R6, R4, R22, RZ ;  /* 0x0000001604067224 */ /* 0x010fe400078e02ff */
[----:B------:R-:W-:Y:S02]  /*0400*/  LOP3.LUT R2, R3, 0x3f, R0, 0xf8, !PT ;  /* 0x0000003f03027812 */ /* 0x000fe400078ef800 */
[----:B------:R-:W-:Y:S01]  /*0410*/  IMAD R7, R22, 0x2, R6 ;  /* 0x0000000216077824 */ /* 0x000fe200078e0206 */
[----:B--2---:R-:W-:Y:S02]  /*0420*/  UIMAD UR4, UR19, UR4, URZ ;  /* 0x00000004130472a4 */ /* 0x004fe4000f8e02ff */
[----:B------:R-:W-:Y:S01]  /*0430*/  IMAD R3, R2, UR5, RZ ;  /* 0x0000000502037c24 */ /* 0x000fe2000f8e02ff */
[----:B------:R-:W1:Y:S01]  /*0440*/  LDC.64 R66, c[0x0][0x3c0] ;  /* 0x0000f000ff427b82 */ /* 0x000e620000000a00 */
[----:B------:R-:W-:Y:S01]  /*0450*/  IMAD R9, R22, 0x2, R7 ;  /* 0x0000000216097824 */ /* 0x000fe200078e0207 */
[----:B------:R-:W-:Y:S01]  /*0460*/  USHF.L.U32 UR7, UR4, 0x1, URZ ;  /* 0x0000000104077899 */ /* 0x000fe200080006ff */
[C---:B------:R-:W-:Y:S01]  /*0470*/  IMAD.SHL.U32 R5, R3.reuse, 0x2, RZ ;  /* 0x0000000203057824 */ /* 0x040fe200078e00ff */
[----:B------:R-:W-:Y:S01]  /*0480*/  UIMAD.WIDE UR4, UR4, 0x2, URZ ;  /* 0x00000002040478a5 */ /* 0x000fe2000f8e02ff */
[----:B------:R-:W-:Y:S01]  /*0490*/  IMAD.HI R4, R3, 0x2, RZ ;  /* 0x0000000203047827 */ /* 0x000fe200078e02ff */
[----:B------:R-:W-:-:S02]  /*04a0*/  ULEA UR18, UR6, UR18, 0x18 ;  /* 0x0000001206127291 */ /* 0x000fc4000f8ec0ff */
[----:B------:R-:W-:Y:S01]  /*04b0*/  BAR.SYNC.DEFER_BLOCKING 0x0 ;  /* 0x0000000000007b1d */ /* 0x000fe20000010000 */
[----:B------:R-:W-:-:S05]  /*04c0*/  LEA R3, R22, R9, 0x1 ;  /* 0x0000000916037211 */ /* 0x000fca00078e08ff */
[----:B------:R-:W-:Y:S01]  /*04d0*/  IMAD R10, R22, 0x2, R3 ;  /* 0x00000002160a7824 */ /* 0x000fe200078e0203 */
[----:B0-----:R-:W-:Y:S01]  /*04e0*/  IADD3 R18, P0, P1, R5, UR7, R18 ;  /* 0x0000000705127c10 */ /* 0x001fe2000f91e012 */
[----:B------:R-:W0:Y:S01]  /*04f0*/  LDCU UR4, c[0x0][0x3c8] ;  /* 0x00007900ff0477ac */ /* 0x000e220008000800 */
[----:B------:R-:W2:Y:S02]  /*0500*/  LDC.64 R70, c[0x0][0x388] ;  /* 0x0000e200ff467b82 */ /* 0x000ea40000000a00 */
[----:B------:R-:W-:Y:S02]  /*0510*/  IADD3.X R20, PT, PT, R4, UR5, R19, P0, P1 ;  /* 0x0000000504147c10 */ /* 0x000fe400087e2413 */
[-C--:B------:R-:W-:Y:S02]  /*0520*/  LEA R4, P0, R6, R18.reuse, 0x1 ;  /* 0x0000001206047211 */ /* 0x080fe400078008ff */
[----:B------:R-:W-:Y:S02]  /*0530*/  LEA R12, P1, R10, R18, 0x1 ;  /* 0x000000120a0c7211 */ /* 0x000fe400078208ff */
[----:B------:R-:W-:-:S02]  /*0540*/  LEA.HI.X.SX32 R5, R6, R20, 0x1, P0 ;  /* 0x0000001406057211 */ /* 0x000fc400000f0eff */
[C---:B------:R-:W-:Y:S01]  /*0550*/  LEA R6, P0, R7.reuse, R18, 0x1 ;  /* 0x0000001207067211 */ /* 0x040fe200078008ff */
[----:B------:R-:W4:Y:S01]  /*0560*/  LDS R41, [UR18] ;  /* 0x00000012ff297984 */ /* 0x000f220008000800 */
[-C--:B------:R-:W-:Y:S01]  /*0570*/  LEA.HI.X.SX32 R13, R10, R20.reuse, 0x1, P1 ;  /* 0x000000140a0d7211 */ /* 0x080fe200008f0eff */
[----:B------:R-:W-:Y:S01]  /*0580*/  BAR.SYNC.DEFER_BLOCKING 0x0 ;  /* 0x0000000000007b1d */ /* 0x000fe20000010000 */
[----:B------:R-:W-:Y:S01]  /*0590*/  LEA.HI.X.SX32 R7, R7, R20, 0x1, P0 ;  /* 0x0000001407077211 */ /* 0x000fe200000f0eff */
[----:B------:R-:W-:Y:S01]  /*05a0*/  IMAD R15, R22, 0x2, R10 ;  /* 0x00000002160f7824 */ /* 0x000fe200078e020a */
[----:B------:R-:W-:-:S04]  /*05b0*/  LEA R10, P0, R3, R18, 0x1 ;  /* 0x00000012030a7211 */ /* 0x000fc800078008ff */
[----:B------:R-:W-:Y:S01]  /*05c0*/  LEA.HI.X.SX32 R11, R3, R20, 0x1, P0 ;  /* 0x00000014030b7211 */ /* 0x000fe200000f0eff */
[----:B------:R-:W-:Y:S01]  /*05d0*/  IMAD R3, R22, 0x2, R15 ;  /* 0x0000000216037824 */ /* 0x000fe200078e020f */
[----:B------:R-:W-:-:S04]  /*05e0*/  LEA R14, P0, R15, R18, 0x1 ;  /* 0x000000120f0e7211 */ /* 0x000fc800078008ff */
[C---:B------:R-:W-:Y:S02]  /*05f0*/  LEA R16, R22.reuse, R3, 0x1 ;  /* 0x0000000316107211 */ /* 0x040fe400078e08ff */
[----:B------:R-:W-:Y:S02]  /*0600*/  LEA.HI.X.SX32 R15, R15, R20, 0x1, P0 ;  /* 0x000000140f0f7211 */ /* 0x000fe400000f0eff */
[C---:B------:R-:W-:Y:S01]  /*0610*/  LEA R8, P1, R9.reuse, R18, 0x1 ;  /* 0x0000001209087211 */ /* 0x040fe200078208ff */
[----:B------:R-:W-:Y:S01]  /*0620*/  IMAD R17, R22, 0x2, R16 ;  /* 0x0000000216117824 */ /* 0x000fe200078e0210 */
[----:B---3--:R3:W5:Y:S02]  /*0630*/  LDG.E.U16 R19, desc[UR28][R4.64] ;  /* 0x0000001c04137981 */ /* 0x008764000c1e1500 */
[----:B------:R-:W-:Y:S02]  /*0640*/  LEA.HI.X.SX32 R9, R9, R20, 0x1, P1 ;  /* 0x0000001409097211 */ /* 0x000fe400008f0eff */
[----:B------:R0:W5:Y:S04]  /*0650*/  LDG.E.U16 R21, desc[UR28][R6.64] ;  /* 0x0000001c06157981 */ /* 0x000168000c1e1500 */
[----:B------:R1:W5:Y:S01]  /*0660*/  LDG.E.U16 R23, desc[UR28][R8.64] ;  /* 0x0000001c08177981 */ /* 0x000362000c1e1500 */
[----:B---3--:R-:W-:-:S03]  /*0670*/  LEA R4, P0, R3, R18, 0x1 ;  /* 0x0000001203047211 */ /* 0x008fc600078008ff */
[----:B------:R3:W5:Y:S01]  /*0680*/  LDG.E.U16 R25, desc[UR28][R10.64] ;  /* 0x0000001c0a197981 */ /* 0x000762000c1e1500 */
[----:B------:R-:W-:Y:S01]  /*0690*/  LEA.HI.X.SX32 R5, R3, R20, 0x1, P0 ;  /* 0x0000001403057211 */ /* 0x000fe200000f0eff */
[C---:B------:R-:W-:Y:S01]  /*06a0*/  IMAD R3, R22.reuse, 0x2, R17 ;  /* 0x0000000216037824 */ /* 0x040fe200078e0211 */
[C---:B0-----:R-:W-:Y:S01]  /*06b0*/  LEA R6, P0, R17.reuse, R18, 0x1 ;  /* 0x0000001211067211 */ /* 0x041fe200078008ff */
[----:B------:R0:W5:Y:S03]  /*06c0*/  LDG.E.U16 R27, desc[UR28][R12.64] ;  /* 0x0000001c0c1b7981 */ /* 0x000166000c1e1500 */
[----:B------:R-:W-:Y:S01]  /*06d0*/  LEA.HI.X.SX32 R7, R17, R20, 0x1, P0 ;  /* 0x0000001411077211 */ /* 0x000fe200000f0eff */
[----:B------:R2:W5:Y:S01]  /*06e0*/  LDG.E.U16 R29, desc[UR28][R14.64] ;  /* 0x0000001c0e1d7981 */ /* 0x000562000c1e1500 */
[----:B-1----:R-:W-:Y:S01]  /*06f0*/  LEA R8, P0, R3, R18, 0x1 ;  /* 0x0000001203087211 */ /* 0x002fe200078008ff */
[----:B---3--:R-:W-:-:S02]  /*0700*/  IMAD R11, R22, 0x2, R3 ;  /* 0x00000002160b7824 */ /* 0x008fc400078e0203 */
[----:B------:R1:W5:Y:S01]  /*0710*/  LDG.E.U16 R31, desc[UR28][R4.64] ;  /* 0x0000001c041f7981 */ /* 0x000362000c1e1500 */
[----:B------:R-:W-:Y:S02]  /*0720*/  LEA.HI.X.SX32 R9, R3, R20, 0x1, P0 ;  /* 0x0000001403097211 */ /* 0x000fe400000f0eff */
[-C--:B0-----:R-:W-:Y:S01]  /*0730*/  LEA R12, P1, R16, R18.reuse, 0x1 ;  /* 0x00000012100c7211 */ /* 0x081fe200078208ff */
[----:B------:R-:W5:Y:S01]  /*0740*/  LDG.E.U16 R33, desc[UR28][R6.64] ;  /* 0x0000001c06217981 */ /* 0x000f62000c1e1500 */
[C---:B------:R-:W-:Y:S02]  /*0750*/  LEA R10, P0, R11.reuse, R18, 0x1 ;  /* 0x000000120b0a7211 */ /* 0x040fe400078008ff */
[----:B------:R-:W-:Y:S01]  /*0760*/  LEA R3, R22, R11, 0x1 ;  /* 0x0000000b16037211 */ /* 0x000fe200078e08ff */
[----:B------:R-:W5:Y:S01]  /*0770*/  LDG.E.U16 R35, desc[UR28][R8.64] ;  /* 0x0000001c08237981 */ /* 0x000f62000c1e1500 */
[-C--:B------:R-:W-:Y:S02]  /*0780*/  LEA.HI.X.SX32 R13, R16, R20.reuse, 0x1, P1 ;  /* 0x00000014100d7211 */ /* 0x080fe400008f0eff */
[----:B------:R-:W-:Y:S01]  /*0790*/  LEA.HI.X.SX32 R11, R11, R20, 0x1, P0 ;  /* 0x000000140b0b7211 */ /* 0x000fe200000f0eff */
[C---:B------:R-:W-:Y:S01]  /*07a0*/  IMAD R16, R22.reuse, 0x2, R3 ;  /* 0x0000000216107824 */ /* 0x040fe200078e0203 */
[C---:B--2---:R-:W-:Y:S01]  /*07b0*/  LEA R14, P1, R3.reuse, R18, 0x1 ;  /* 0x00000012030e7211 */ /* 0x044fe200078208ff */
[----:B------:R0:W5:Y:S03]  /*07c0*/  LDG.E.U16 R17, desc[UR28][R12.64] ;  /* 0x0000001c0c117981 */ /* 0x000166000c1e1500 */
[----:B------:R-:W-:Y:S01]  /*07d0*/  LEA.HI.X.SX32 R15, R3, R20, 0x1, P1 ;  /* 0x00000014030f7211 */ /* 0x000fe200008f0eff */
[----:B------:R-:W-:Y:S01]  /*07e0*/  IMAD R3, R22, 0x2, R16 ;  /* 0x0000000216037824 */ /* 0x000fe200078e0210 */
[----:B------:R2:W5:Y:S01]  /*07f0*/  LDG.E.U16 R11, desc[UR28][R10.64] ;  /* 0x0000001c0a0b7981 */ /* 0x000562000c1e1500 */
[----:B-1----:R-:W-:-:S03]  /*0800*/  LEA R4, P0, R16, R18, 0x1 ;  /* 0x0000001210047211 */ /* 0x002fc600078008ff */
[----:B------:R1:W5:Y:S01]  /*0810*/  LDG.E.U16 R15, desc[UR28][R14.64] ;  /* 0x0000001c0e0f7981 */ /* 0x000362000c1e1500 */
[----:B0-----:R-:W-:Y:S01]  /*0820*/  IMAD R13, R22, 0x2, R3 ;  /* 0x00000002160d7824 */ /* 0x001fe200078e0203 */
[----:B--2---:R-:W-:Y:S02]  /*0830*/  SHF.R.U32.HI R10, RZ, 0x5, R0 ;  /* 0x00000005ff0a7819 */ /* 0x004fe40000011600 */
[----:B------:R-:W-:Y:S02]  /*0840*/  LEA.HI.X.SX32 R5, R16, R20, 0x1, P0 ;  /* 0x0000001410057211 */ /* 0x000fe400000f0eff */
[----:B------:R-:W-:Y:S02]  /*0850*/  SGXT.U32 R10, R10, 0x2 ;  /* 0x000000020a0a781a */ /* 0x000fe40000000000 */
[C---:B------:R-:W-:Y:S01]  /*0860*/  LEA R6, P0, R3.reuse, R18, 0x1 ;  /* 0x0000001203067211 */ /* 0x040fe200078008ff */
[----:B------:R-:W5:Y:S01]  /*0870*/  LDG.E.U16 R37, desc[UR28][R4.64] ;  /* 0x0000001c04257981 */ /* 0x000f62000c1e1500 */
[----:B------:R-:W-:Y:S01]  /*0880*/  LEA R16, R22, R13, 0x1 ;  /* 0x0000000d16107211 */ /* 0x000fe200078e08ff */
[----:B------:R-:W-:Y:S01]  /*0890*/  IMAD R10, R10, R67, RZ ;  /* 0x000000430a0a7224 */ /* 0x000fe200078e02ff */
[----:B------:R-:W-:-:S02]  /*08a0*/  LEA.HI.X.SX32 R7, R3, R20, 0x1, P0 ;  /* 0x0000001403077211 */ /* 0x000fc400000f0eff */
[CC--:B------:R-:W-:Y:S01]  /*08b0*/  LEA R8, P0, R16.reuse, R18.reuse, 0x1 ;  /* 0x0000001210087211 */ /* 0x0c0fe200078008ff */
[----:B-1----:R-:W-:Y:S01]  /*08c0*/  IMAD R14, R67, 0x4, R10 ;  /* 0x00000004430e7824 */ /* 0x002fe200078e020a */
[----:B------:R-:W-:Y:S01]  /*08d0*/  LEA R12, P1, R13, R18, 0x1 ;  /* 0x000000120d0c7211 */ /* 0x000fe200078208ff */
[----:B------:R-:W5:Y:S01]  /*08e0*/  LDG.E.U16 R39, desc[UR28][R6.64] ;  /* 0x0000001c06277981 */ /* 0x000f62000c1e1500 */
[----:B------:R-:W-:Y:S01]  /*08f0*/  LEA.HI.X.SX32 R9, R16, R20, 0x1, P0 ;  /* 0x0000001410097211 */ /* 0x000fe200000f0eff */
[----:B------:R-:W-:-:S04]  /*0900*/  IMAD R16, R67, 0x4, R14 ;  /* 0x0000000443107824 */ /* 0x000fc800078e020e */
[----:B------:R-:W-:Y:S01]  /*0910*/  IMAD R18, R67, 0x4, R16 ;  /* 0x0000000443127824 */ /* 0x000fe200078e0210 */
[----:B------:R-:W-:Y:S01]  /*0920*/  LEA.HI.X.SX32 R13, R13, R20, 0x1, P1 ;  /* 0x000000140d0d7211 */ /* 0x000fe200008f0eff */
[----:B------:R-:W5:Y:S03]  /*0930*/  LDG.E.U16 R9, desc[UR28][R8.64] ;  /* 0x0000001c08097981 */ /* 0x000f66000c1e1500 */
[C---:B------:R-:W-:Y:S02]  /*0940*/  LEA R20, R67.reuse, R18, 0x2 ;  /* 0x0000001243147211 */ /* 0x040fe400078e10ff */
[----:B------:R0:W5:Y:S03]  /*0950*/  LDG.E.U16 R13, desc[UR28][R12.64] ;  /* 0x0000001c0c0d7981 */ /* 0x000166000c1e1500 */
[----:B------:R-:W-:-:S04]  /*0960*/  IMAD R22, R67, 0x4, R20 ;  /* 0x0000000443167824 */ /* 0x000fc800078e0214 */
[----:B0-----:R-:W-:-:S04]  /*0970*/  IMAD R12, R67, 0x4, R22 ;  /* 0x00000004430c7824 */ /* 0x001fc800078e0216 */
[----:B------:R-:W-:-:S05]  /*0980*/  IMAD R24, R67, 0x4, R12 ;  /* 0x0000000443187824 */ /* 0x000fca00078e020c */
[----:B------:R-:W-:-:S05]  /*0990*/  LEA R26, R67, R24, 0x2 ;  /* 0x00000018431a7211 */ /* 0x000fca00078e10ff */
[----:B------:R-:W-:-:S04]  /*09a0*/  IMAD R28, R67, 0x4, R26 ;  /* 0x00000004431c7824 */ /* 0x000fc800078e021a */
[----:B------:R-:W-:-:S04]  /*09b0*/  IMAD R30, R67, 0x4, R28 ;  /* 0x00000004431e7824 */ /* 0x000fc800078e021c */
        /* <DEDUP_REMOVED lines=8> */
[C---:B------:R-:W-:Y:S01]  /*0a40*/  IMAD R48, R67.reuse, 0x4, R46 ;  /* 0x0000000443307824 */ /* 0x040fe200078e022e */
[----:B------:R-:W-:Y:S02]  /*0a50*/  LOP3.LUT R3, R0, 0x1f, RZ, 0xc0, !PT ;  /* 0x0000001f00037812 */ /* 0x000fe400078ec0ff */
[----:B------:R-:W-:Y:S02]  /*0a60*/  SHF.R.U32.HI R4, RZ, 0x5, R0 ;  /* 0x00000005ff047819 */ /* 0x000fe40000011600 */
[----:B------:R-:W-:Y:S01]  /*0a70*/  LEA R50, R67, R48, 0x2 ;  /* 0x0000003043327211 */ /* 0x000fe200078e10ff */
[----:B------:R-:W-:Y:S01]  /*0a80*/  IMAD R6, R3, UR4, RZ ;  /* 0x0000000403067c24 */ /* 0x000fe2000f8e02ff */
[----:B------:R-:W-:Y:S01]  /*0a90*/  R2UR UR24, R4 ;  /* 0x00000000041872ca */ /* 0x000fe200000e0000 */
[----:B------:R-:W-:Y:S02]  /*0aa0*/  IMAD R3, R66, UR19, RZ ;  /* 0x0000001342037c24 */ /* 0x000fe4000f8e02ff */
[C---:B------:R-:W-:Y:S01]  /*0ab0*/  IMAD R52, R67.reuse, 0x4, R50 ;  /* 0x0000000443347824 */ /* 0x040fe200078e0232 */
[----:B------:R-:W-:Y:S01]  /*0ac0*/  LOP3.LUT R4, R0, 0x3f, RZ, 0xc0, !PT ;  /* 0x0000003f00047812 */ /* 0x000fe200078ec0ff */
[----:B------:R-:W-:Y:S01]  /*0ad0*/  IMAD.SHL.U32 R8, R6, 0x2, RZ ;  /* 0x0000000206087824 */ /* 0x000fe200078e00ff */
[----:B------:R-:W-:Y:S01]  /*0ae0*/  SHF.R.S32.HI R5, RZ, 0x6, R0 ;  /* 0x00000006ff057819 */ /* 0x000fe20000011400 */
[----:B------:R-:W-:-:S02]  /*0af0*/  IMAD R54, R67, 0x4, R52 ;  /* 0x0000000443367824 */ /* 0x000fc400078e0234 */
[----:B------:R-:W-:Y:S01]  /*0b00*/  IMAD.SHL.U32 R7, R3, 0x2, RZ ;  /* 0x0000000203077824 */ /* 0x000fe200078e00ff */
[----:B------:R-:W-:Y:S01]  /*0b10*/  SGXT R5, R5, 0x1 ;  /* 0x000000010505781a */ /* 0x000fe20000000200 */
[----:B------:R-:W-:Y:S02]  /*0b20*/  IMAD.SHL.U32 R68, R4, 0x2, RZ ;  /* 0x0000000204447824 */ /* 0x000fe400078e00ff */
[----:B------:R-:W-:Y:S01]  /*0b30*/  IMAD R56, R67, 0x4, R54 ;  /* 0x0000000443387824 */ /* 0x000fe200078e0236 */
[----:B------:R-:W-:Y:S01]  /*0b40*/  IADD3 R7, P0, P1, R8, R70, R7 ;  /* 0x0000004608077210 */ /* 0x000fe2000791e007 */
[----:B------:R-:W-:-:S04]  /*0b50*/  IMAD.HI R6, R6, 0x2, RZ ;  /* 0x0000000206067827 */ /* 0x000fc800078e02ff */
[----:B------:R-:W-:Y:S01]  /*0b60*/  IMAD.HI R4, R3, 0x2, RZ ;  /* 0x0000000203047827 */ /* 0x000fe200078e02ff */
[----:B------:R-:W-:Y:S02]  /*0b70*/  LOP3.LUT R134, R68, 0x90, R5, 0x78, !PT ;  /* 0x0000009044867812 */ /* 0x000fe400078e7805 */
[----:B------:R-:W-:Y:S02]  /*0b80*/  LEA R58, R67, R56, 0x2 ;  /* 0x00000038433a7211 */ /* 0x000fe400078e10ff */
[----:B------:R-:W-:Y:S02]  /*0b90*/  IADD3.X R5, PT, PT, R6, R71, R4, P0, P1 ;  /* 0x0000004706057210 */ /* 0x000fe400007e2404 */
[-C--:B------:R-:W-:Y:S02]  /*0ba0*/  LEA R132, P0, R10, R7.reuse, 0x1 ;  /* 0x000000070a847211 */ /* 0x080fe400078008ff */
[-C--:B------:R-:W-:Y:S02]  /*0bb0*/  LEA R130, P1, R14, R7.reuse, 0x1 ;  /* 0x000000070e827211 */ /* 0x080fe400078208ff */
[----:B------:R-:W-:-:S02]  /*0bc0*/  LEA R128, P2, R16, R7, 0x1 ;  /* 0x0000000710807211 */ /* 0x000fc400078408ff */
[----:B------:R-:W-:Y:S01]  /*0bd0*/  LEA R126, P3, R18, R7, 0x1 ;  /* 0x00000007127e7211 */ /* 0x000fe200078608ff */
[----:B------:R-:W-:Y:S01]  /*0be0*/  IMAD R60, R67, 0x4, R58 ;  /* 0x00000004433c7824 */ /* 0x000fe200078e023a */
[-C--:B------:R-:W-:Y:S02]  /*0bf0*/  LEA.HI.X.SX32 R133, R10, R5.reuse, 0x1, P0 ;  /* 0x000000050a857211 */ /* 0x080fe400000f0eff */
[-C--:B------:R-:W-:Y:S02]  /*0c00*/  LEA.HI.X.SX32 R131, R14, R5.reuse, 0x1, P1 ;  /* 0x000000050e837211 */ /* 0x080fe400008f0eff */
[-C--:B------:R-:W-:Y:S02]  /*0c10*/  LEA.HI.X.SX32 R129, R16, R5.reuse, 0x1, P2 ;  /* 0x0000000510817211 */ /* 0x080fe400010f0eff */
[----:B------:R-:W-:Y:S02]  /*0c20*/  LEA.HI.X.SX32 R127, R18, R5, 0x1, P3 ;  /* 0x00000005127f7211 */ /* 0x000fe400018f0eff */
[----:B------:R-:W-:-:S02]  /*0c30*/  LEA R124, P0, R20, R7, 0x1 ;  /* 0x00000007147c7211 */ /* 0x000fc400078008ff */
[-C--:B------:R-:W-:Y:S02]  /*0c40*/  LEA R120, P1, R22, R7.reuse, 0x1 ;  /* 0x0000000716787211 */ /* 0x080fe400078208ff */
[-C--:B------:R-:W-:Y:S02]  /*0c50*/  LEA R118, P2, R12, R7.reuse, 0x1 ;  /* 0x000000070c767211 */ /* 0x080fe400078408ff */
[----:B------:R-:W-:Y:S01]  /*0c60*/  LEA R116, P3, R24, R7, 0x1 ;  /* 0x0000000718747211 */ /* 0x000fe200078608ff */
[----:B------:R-:W-:Y:S01]  /*0c70*/  IMAD R62, R67, 0x4, R60 ;  /* 0x00000004433e7824 */ /* 0x000fe200078e023c */
[-C--:B------:R-:W-:Y:S02]  /*0c80*/  LEA.HI.X.SX32 R125, R20, R5.reuse, 0x1, P0 ;  /* 0x00000005147d7211 */ /* 0x080fe400000f0eff */
[-C--:B------:R-:W-:Y:S02]  /*0c90*/  LEA.HI.X.SX32 R121, R22, R5.reuse, 0x1, P1 ;  /* 0x0000000516797211 */ /* 0x080fe400008f0eff */
[----:B------:R-:W-:-:S02]  /*0ca0*/  LEA.HI.X.SX32 R119, R12, R5, 0x1, P2 ;  /* 0x000000050c777211 */ /* 0x000fc400010f0eff */
[----:B------:R-:W-:Y:S02]  /*0cb0*/  LEA.HI.X.SX32 R117, R24, R5, 0x1, P3 ;  /* 0x0000000518757211 */ /* 0x000fe400018f0eff */
[-C--:B------:R-:W-:Y:S02]  /*0cc0*/  LEA R114, P0, R26, R7.reuse, 0x1 ;  /* 0x000000071a727211 */ /* 0x080fe400078008ff */
[-C--:B------:R-:W-:Y:S02]  /*0cd0*/  LEA R112, P1, R28, R7.reuse, 0x1 ;  /* 0x000000071c707211 */ /* 0x080fe400078208ff */
[-C--:B------:R-:W-:Y:S02]  /*0ce0*/  LEA R110, P2, R30, R7.reuse, 0x1 ;  /* 0x000000071e6e7211 */ /* 0x080fe400078408ff */
[----:B------:R-:W-:Y:S01]  /*0cf0*/  LEA R108, P3, R32, R7, 0x1 ;  /* 0x00000007206c7211 */ /* 0x000fe200078608ff */
[----:B------:R-:W-:Y:S01]  /*0d00*/  IMAD R64, R67, 0x4, R62 ;  /* 0x0000000443407824 */ /* 0x000fe200078e023e */
[----:B------:R-:W-:-:S02]  /*0d10*/  LEA.HI.X.SX32 R115, R26, R5, 0x1, P0 ;  /* 0x000000051a737211 */ /* 0x000fc400000f0eff */
[-C--:B------:R-:W-:Y:S02]  /*0d20*/  LEA.HI.X.SX32 R113, R28, R5.reuse, 0x1, P1 ;  /* 0x000000051c717211 */ /* 0x080fe400008f0eff */
[-C--:B------:R-:W-:Y:S02]  /*0d30*/  LEA.HI.X.SX32 R111, R30, R5.reuse, 0x1, P2 ;  /* 0x000000051e6f7211 */ /* 0x080fe400010f0eff */
[----:B------:R-:W-:Y:S02]  /*0d40*/  LEA.HI.X.SX32 R109, R32, R5, 0x1, P3 ;  /* 0x00000005206d7211 */ /* 0x000fe400018f0eff */
[-C--:B------:R-:W-:Y:S02]  /*0d50*/  LEA R106, P0, R34, R7.reuse, 0x1 ;  /* 0x00000007226a7211 */ /* 0x080fe400078008ff */
[-C--:B------:R-:W-:Y:S02]  /*0d60*/  LEA R104, P1, R36, R7.reuse, 0x1 ;  /* 0x0000000724687211 */ /* 0x080fe400078208ff */
[----:B------:R-:W-:-:S02]  /*0d70*/  LEA R102, P2, R38, R7, 0x1 ;  /* 0x0000000726667211 */ /* 0x000fc400078408ff */
[----:B------:R-:W-:Y:S02]  /*0d80*/  LEA R100, P3, R40, R7, 0x1 ;  /* 0x0000000728647211 */ /* 0x000fe400078608ff */
[----:B------:R-:W-:Y:S02]  /*0d90*/  LEA R66, R67, R64, 0x2 ;  /* 0x0000004043427211 */ /* 0x000fe400078e10ff */
[-C--:B------:R-:W-:Y:S02]  /*0da0*/  LEA.HI.X.SX32 R107, R34, R5.reuse, 0x1, P0 ;  /* 0x00000005226b7211 */ /* 0x080fe400000f0eff */
[-C--:B------:R-:W-:Y:S02]  /*0db0*/  LEA.HI.X.SX32 R105, R36, R5.reuse, 0x1, P1 ;  /* 0x0000000524697211 */ /* 0x080fe400008f0eff */
[-C--:B------:R-:W-:Y:S02]  /*0dc0*/  LEA.HI.X.SX32 R103, R38, R5.reuse, 0x1, P2 ;  /* 0x0000000526677211 */ /* 0x080fe400010f0eff */
[----:B------:R-:W-:-:S02]  /*0dd0*/  LEA.HI.X.SX32 R101, R40, R5, 0x1, P3 ;  /* 0x0000000528657211 */ /* 0x000fc400018f0eff */
[-C--:B------:R-:W-:Y:S02]  /*0de0*/  LEA R98, P0, R42, R7.reuse, 0x1 ;  /* 0x000000072a627211 */ /* 0x080fe400078008ff */
[-C--:B------:R-:W-:Y:S02]  /*0df0*/  LEA R96, P1, R44, R7.reuse, 0x1 ;  /* 0x000000072c607211 */ /* 0x080fe400078208ff */
[-C--:B------:R-:W-:Y:S02]  /*0e00*/  LEA R94, P2, R46, R7.reuse, 0x1 ;  /* 0x000000072e5e7211 */ /* 0x080fe400078408ff */
[----:B------:R-:W-:Y:S02]  /*0e10*/  LEA R92, P3, R48, R7, 0x1 ;  /* 0x00000007305c7211 */ /* 0x000fe400078608ff */
[----:B------:R-:W-:Y:S02]  /*0e20*/  LEA R122, R67, R66, 0x2 ;  /* 0x00000042437a7211 */ /* 0x000fe400078e10ff */
[----:B------:R-:W-:-:S02]  /*0e30*/  LEA.HI.X.SX32 R99, R42, R5, 0x1, P0 ;  /* 0x000000052a637211 */ /* 0x000fc400000f0eff */
[-C--:B------:R-:W-:Y:S02]  /*0e40*/  LEA.HI.X.SX32 R97, R44, R5.reuse, 0x1, P1 ;  /* 0x000000052c617211 */ /* 0x080fe400008f0eff */
[-C--:B------:R-:W-:Y:S02]  /*0e50*/  LEA.HI.X.SX32 R95, R46, R5.reuse, 0x1, P2 ;  /* 0x000000052e5f7211 */ /* 0x080fe400010f0eff */
[----:B------:R-:W-:Y:S01]  /*0e60*/  LEA.HI.X.SX32 R93, R48, R5, 0x1, P3 ;  /* 0x00000005305d7211 */ /* 0x000fe200018f0eff */
[----:B------:R-:W-:Y:S01]  /*0e70*/  IMAD R8, R67, 0x4, R122 ;  /* 0x0000000443087824 */ /* 0x000fe200078e027a */
        /* <DEDUP_REMOVED lines=9> */
[----:B----4-:R-:W-:-:S02]  /*0f10*/  R2UR UR17, R41 ;  /* 0x00000000291172ca */ /* 0x010fc400000e0000 */
[-C--:B------:R-:W-:Y:S02]  /*0f20*/  LEA R82, P0, R58, R7.reuse, 0x1 ;  /* 0x000000073a527211 */ /* 0x080fe400078008ff */
[-C--:B------:R-:W-:Y:S02]  /*0f30*/  LEA R80, P1, R60, R7.reuse, 0x1 ;  /* 0x000000073c507211 */ /* 0x080fe400078208ff */
[-C--:B------:R-:W-:Y:S02]  /*0f40*/  LEA R78, P2, R62, R7.reuse, 0x1 ;  /* 0x000000073e4e7211 */ /* 0x080fe400078408ff */
[----:B------:R-:W-:Y:S02]  /*0f50*/  LEA R76, P3, R64, R7, 0x1 ;  /* 0x00000007404c7211 */ /* 0x000fe400078608ff */
[-C--:B------:R-:W-:Y:S02]  /*0f60*/  LEA.HI.X.SX32 R83, R58, R5.reuse, 0x1, P0 ;  /* 0x000000053a537211 */ /* 0x080fe400000f0eff */
[----:B------:R-:W-:-:S02]  /*0f70*/  LEA.HI.X.SX32 R81, R60, R5, 0x1, P1 ;  /* 0x000000053c517211 */ /* 0x000fc400008f0eff */
[-C--:B------:R-:W-:Y:S02]  /*0f80*/  LEA.HI.X.SX32 R79, R62, R5.reuse, 0x1, P2 ;  /* 0x000000053e4f7211 */ /* 0x080fe400010f0eff */
[----:B------:R-:W-:Y:S02]  /*0f90*/  LEA.HI.X.SX32 R77, R64, R5, 0x1, P3 ;  /* 0x00000005404d7211 */ /* 0x000fe400018f0eff */
[-C--:B------:R-:W-:Y:S02]  /*0fa0*/  LEA R74, P0, R66, R7.reuse, 0x1 ;  /* 0x00000007424a7211 */ /* 0x080fe400078008ff */
[-C--:B------:R-:W-:Y:S02]  /*0fb0*/  LEA R72, P1, R122, R7.reuse, 0x1 ;  /* 0x000000077a487211 */ /* 0x080fe400078208ff */
[-C--:B------:R-:W-:Y:S02]  /*0fc0*/  LEA R70, P2, R8, R7.reuse, 0x1 ;  /* 0x0000000708467211 */ /* 0x080fe400078408ff */
[----:B------:R-:W-:-:S02]  /*0fd0*/  LEA R68, P3, R3, R7, 0x1 ;  /* 0x0000000703447211 */ /* 0x000fc400078608ff */
[-C--:B------:R-:W-:Y:S02]  /*0fe0*/  LEA.HI.X.SX32 R75, R66, R5.reuse, 0x1, P0 ;  /* 0x00000005424b7211 */ /* 0x080fe400000f0eff */
[-C--:B------:R-:W-:Y:S02]  /*0ff0*/  LEA.HI.X.SX32 R73, R122, R5.reuse, 0x1, P1 ;  /* 0x000000057a497211 */ /* 0x080fe400008f0eff */
[-C--:B------:R-:W-:Y:S02]  /*1000*/  LEA.HI.X.SX32 R71, R8, R5.reuse, 0x1, P2 ;  /* 0x0000000508477211 */ /* 0x080fe400010f0eff */
[----:B------:R-:W-:Y:S02]  /*1010*/  LEA.HI.X.SX32 R69, R3, R5, 0x1, P3 ;  /* 0x0000000503457211 */ /* 0x000fe400018f0eff */
[----:B------:R-:W-:Y:S01]  /*1020*/  LOP3.LUT R4, R134, 0x20, RZ, 0x3c, !PT ;  /* 0x0000002086047812 */ /* 0x000fe200078e3cff */
[----:B------:R-:W-:Y:S06]  /*1030*/  BRA.U UP0, `(.L_x_5) ;  /* 0x0000000100187547 */ /* 0x000fec000b800000 */
[----:B------:R-:W-:Y:S01]  /*1040*/  ELECT P0, URZ, PT ;  /* 0x0000000000ff782f */ /* 0x000fe20003800000 */
[----:B------:R-:W-:Y:S01]  /*1050*/  IMAD.MOV.U32 R3, RZ, RZ, 0x1 ;  /* 0x00000001ff037424 */ /* 0x000fe200078e00ff */
[----:B------:R-:W-:Y:S01]  /*1060*/  UMOV UR4, 0x40 ;  /* 0x0000004000047882 */ /* 0x000fe20000000000 */
[----:B------:R-:W-:Y:S01]  /*1070*/  UVIRTCOUNT.DEALLOC.SMPOOL 0x80 ;  /* 0x000000800000784c */ /* 0x000fe20000000000 */
[----:B------:R-:W-:-:S09]  /*1080*/  ULEA UR4, UR6, UR4, 0x18 ;  /* 0x0000000406047291 */ /* 0x000fd2000f8ec0ff */
[----:B------:R0:W-:Y:S03]  /*1090*/  @P0 STS.U8 [UR4], R3 ;  /* 0x00000003ff000988 */ /* 0x0001e60008000004 */
.L_x_5:
[----:B------:R-:W-:Y:S01]  /*10a0*/  USHF.L.U32 UR4, UR24, 0x15, URZ ;  /* 0x0000001518047899 */ /* 0x000fe200080006ff */
[C---:B------:R-:W-:Y:S01]  /*10b0*/  LOP3.LUT R6, R134.reuse, 0x40, RZ, 0x3c, !PT ;  /* 0x0000004086067812 */ /* 0x040fe200078e3cff */
[----:B-----5:R1:W-:Y:S01]  /*10c0*/  STS.U16 [R134+UR18+0x6000], R19 ;  /* 0x0060001386007988 */ /* 0x0203e20008000412 */
[----:B------:R-:W-:Y:S01]  /*10d0*/  LOP3.LUT R8, R134, 0x60, RZ, 0x3c, !PT ;  /* 0x0000006086087812 */ /* 0x000fe200078e3cff */
[----:B------:R-:W-:Y:S01]  /*10e0*/  ULOP3.LUT UR4, UR4, 0x600000, URZ, 0xc0, !UPT ;  /* 0x0060000004047892 */ /* 0x000fe2000f8ec0ff */
[----:B------:R-:W-:Y:S01]  /*10f0*/  LOP3.LUT P0, RZ, R0, 0x7f, RZ, 0xc0, !PT ;  /* 0x0000007f00ff7812 */ /* 0x000fe2000780c0ff */
[----:B------:R2:W-:Y:S01]  /*1100*/  STS.U16 [R134+UR18+0x6400], R27 ;  /* 0x0064001b86007988 */ /* 0x0005e20008000412 */
[----:B------:R-:W-:Y:S01]  /*1110*/  UMOV UR5, 0x1 ;  /* 0x0000000100057882 */ /* 0x000fe20000000000 */
[----:B------:R-:W-:Y:S01]  /*1120*/  UIADD3 UR16, UPT, UPT, UR17, UR4, URZ ;  /* 0x0000000411107290 */ /* 0x000fe2000fffe0ff */
[----:B0-----:R-:W-:Y:S01]  /*1130*/  PRMT R3, RZ, 0x7610, R3 ;  /* 0x00007610ff037816 */ /* 0x001fe20000000003 */
[----:B------:R-:W-:Y:S01]  /*1140*/  STS.U16 [R134+UR18+0x6800], R33 ;  /* 0x0068002186007988 */ /* 0x000fe20008000412 */
[----:B------:R-:W-:Y:S01]  /*1150*/  UIADD3 UR15, UPT, UPT, UR18, 0x7000, URZ ;  /* 0x00007000120f7890 */ /* 0x000fe2000fffe0ff */
[----:B------:R-:W-:Y:S01]  /*1160*/  PRMT R7, RZ, 0x7610, R7 ;  /* 0x00007610ff077816 */ /* 0x000fe20000000007 */
[----:B------:R-:W-:Y:S01]  /*1170*/  UIADD3 UR46, UPT, UPT, UR11, 0x40, URZ ;  /* 0x000000400b2e7890 */ /* 0x000fe2000fffe0ff */
[----:B------:R-:W-:Y:S01]  /*1180*/  STS.U16 [R134+UR18+0x6c00], R37 ;  /* 0x006c002586007988 */ /* 0x000fe20008000412 */
[----:B-1----:R-:W-:-:S02]  /*1190*/  PRMT R19, RZ, 0x7610, R19 ;  /* 0x00007610ff137816 */ /* 0x002fc40000000013 */
[----:B--2---:R-:W-:Y:S01]  /*11a0*/  PRMT R27, RZ, 0x7610, R27 ;  /* 0x00007610ff1b7816 */ /* 0x004fe2000000001b */
[----:B------:R0:W-:Y:S01]  /*11b0*/  STS.U16 [R4+UR18+0x6100], R21 ;  /* 0x0061001504007988 */ /* 0x0001e20008000412 */
[----:B------:R-:W-:Y:S01]  /*11c0*/  VOTEU.ALL UP1, P0 ;  /* 0x0000000000ff7886 */ /* 0x000fe20000020000 */
[----:B------:R-:W-:Y:S01]  /*11d0*/  VOTEU.ALL UP2, P0 ;  /* 0x0000000000ff7886 */ /* 0x000fe20000040000 */
[----:B------:R-:W-:Y:S01]  /*11e0*/  ISETP.LT.AND P1, PT, RZ, UR46, PT ;  /* 0x0000002eff007c0c */ /* 0x000fe2000bf21270 */
[----:B------:R-:W-:Y:S01]  /*11f0*/  STS.U16 [R4+UR18+0x6500], R29 ;  /* 0x0065001d04007988 */ /* 0x000fe20008000412 */
[----:B------:R-:W-:Y:S01]  /*1200*/  PRMT R43, RZ, 0x7610, R43 ;  /* 0x00007610ff2b7816 */ /* 0x000fe2000000002b */
[----:B------:R-:W-:-:S04]  /*1210*/  @!UP1 UIADD3 UR6, UPT, UPT, -UR5, 0x100000, URZ ;  /* 0x0010000005069890 */ /* 0x000fc8000fffe1ff */
[----:B------:R-:W-:Y:S02]  /*1220*/  @!UP1 USHF.L.U32 UR7, UR6, 0xb, URZ ;  /* 0x0000000b06079899 */ /* 0x000fe400080006ff */
[----:B------:R-:W-:Y:S01]  /*1230*/  @!UP1 USHF.L.U32 UR6, UR6, 0x1, URZ ;  /* 0x0000000106069899 */ /* 0x000fe200080006ff */
[----:B------:R1:W-:Y:S01]  /*1240*/  STS.U16 [R4+UR18+0x6900], R35 ;  /* 0x0069002304007988 */ /* 0x0003e20008000412 */
[----:B------:R-:W-:Y:S02]  /*1250*/  PRMT R47, RZ, 0x7610, R47 ;  /* 0x00007610ff2f7816 */ /* 0x000fe4000000002f */
[----:B0-----:R-:W-:Y:S01]  /*1260*/  PRMT R21, RZ, 0x7610, R21 ;  /* 0x00007610ff157816 */ /* 0x001fe20000000015 */
[----:B------:R0:W-:Y:S01]  /*1270*/  STS.U16 [R4+UR18+0x6d00], R39 ;  /* 0x006d002704007988 */ /* 0x0001e20008000412 */
[----:B------:R-:W-:Y:S02]  /*1280*/  PRMT R51, RZ, 0x7610, R51 ;  /* 0x00007610ff337816 */ /* 0x000fe40000000033 */
[----:B------:R-:W-:Y:S01]  /*1290*/  PRMT R55, RZ, 0x7610, R55 ;  /* 0x00007610ff377816 */ /* 0x000fe20000000037 */
[----:B------:R2:W-:Y:S01]  /*12a0*/  STS.U16 [R6+UR18+0x6200], R23 ;  /* 0x0062001706007988 */ /* 0x0005e20008000412 */
[----:B------:R-:W-:-:S02]  /*12b0*/  PRMT R59, RZ, 0x7610, R59 ;  /* 0x00007610ff3b7816 */ /* 0x000fc4000000003b */
[----:B-1----:R-:W-:Y:S01]  /*12c0*/  PRMT R35, RZ, 0x7610, R35 ;  /* 0x00007610ff237816 */ /* 0x002fe20000000023 */
[----:B------:R1:W-:Y:S01]  /*12d0*/  STS.U16 [R6+UR18+0x6600], R31 ;  /* 0x0066001f06007988 */ /* 0x0003e20008000412 */
[----:B------:R-:W-:Y:S02]  /*12e0*/  PRMT R63, RZ, 0x7610, R63 ;  /* 0x00007610ff3f7816 */ /* 0x000fe4000000003f */
[----:B0-----:R-:W-:Y:S01]  /*12f0*/  PRMT R39, RZ, 0x7610, R39 ;  /* 0x00007610ff277816 */ /* 0x001fe20000000027 */
[----:B------:R0:W-:Y:S01]  /*1300*/  STS.U16 [R6+UR18+0x6a00], R11 ;  /* 0x006a000b06007988 */ /* 0x0001e20008000412 */
[----:B------:R-:W-:Y:S02]  /*1310*/  PRMT R5, RZ, 0x7610, R5 ;  /* 0x00007610ff057816 */ /* 0x000fe40000000005 */
[----:B--2---:R-:W-:Y:S01]  /*1320*/  PRMT R23, RZ, 0x7610, R23 ;  /* 0x00007610ff177816 */ /* 0x004fe20000000017 */
        /* <DEDUP_REMOVED lines=15> */
[----:B------:R-:W-:Y:S01]  /*1420*/  STTM.16dp32bit_t0_t15.x16 tmem[UR16], RZ ;  /* 0x000000ff000079ed */ /* 0x000fe20008a00010 */
[----:B------:R-:W-:Y:S01]  /*1430*/  STTM.16dp32bit_t16_t31.x16 tmem[UR16+0x10], RZ ;  /* 0x000010ff000079ed */ /* 0x000fe20008a20010 */
[----:B------:R-:W0:Y:S02]  /*1440*/  FENCE.VIEW.ASYNC.T ;  /* 0x00000000000073c6 */ /* 0x000e240000000200 */
[----:B0-----:R-:W-:Y:S01]  /*1450*/  BAR.SYNC.DEFER_BLOCKING 0x0 ;  /* 0x0000000000007b1d */ /* 0x001fe20000010000 */
[----:B--2---:R-:W-:-:S02]  /*1460*/  PRMT R15, RZ, 0x7610, R15 ;  /* 0x00007610ff0f7816 */ /* 0x004fc4000000000f */
[----:B------:R-:W-:Y:S02]  /*1470*/  PRMT R49, RZ, 0x7610, R49 ;  /* 0x00007610ff317816 */ /* 0x000fe40000000031 */
[----:B-1----:R-:W-:Y:S02]  /*1480*/  PRMT R9, RZ, 0x7610, R9 ;  /* 0x00007610ff097816 */ /* 0x002fe40000000009 */
[----:B------:R-:W-:Y:S02]  /*1490*/  PRMT R53, RZ, 0x7610, R53 ;  /* 0x00007610ff357816 */ /* 0x000fe40000000035 */
[----:B------:R-:W-:Y:S02]  /*14a0*/  PRMT R57, RZ, 0x7610, R57 ;  /* 0x00007610ff397816 */ /* 0x000fe40000000039 */
[----:B------:R-:W-:Y:S02]  /*14b0*/  PRMT R61, RZ, 0x7610, R61 ;  /* 0x00007610ff3d7816 */ /* 0x000fe4000000003d */
[----:B------:R-:W-:Y:S01]  /*14c0*/  PRMT R65, RZ, 0x7610, R65 ;  /* 0x00007610ff417816 */ /* 0x000fe20000000041 */
[----:B------:R-:W0:Y:S02]  /*14d0*/  FENCE.VIEW.ASYNC.S ;  /* 0x00000000000073c6 */ /* 0x000e240000000000 */
[----:B0-----:R0:W1:Y:S02]  /*14e0*/  @!UP2 SYNCS.EXCH.64 URZ, [UR15], UR6 ;  /* 0x000000060fffa5b2 */ /* 0x0010640008000100 */
[----:B-1----:R-:W-:Y:S06]  /*14f0*/  BAR.SYNC.DEFER_BLOCKING 0x0 ;  /* 0x0000000000007b1d */ /* 0x002fec0000010000 */
[----:B------:R-:W2:Y:S04]  /*1500*/  @P1 LDG.E.U16 R3, desc[UR28][R132.64] ;  /* 0x0000001c84031981 */ /* 0x000ea8000c1e1500 */
[----:B------:R-:W3:Y:S04]  /*1510*/  @P1 LDG.E.U16 R7, desc[UR28][R128.64] ;  /* 0x0000001c80071981 */ /* 0x000ee8000c1e1500 */
[----:B------:R-:W4:Y:S04]  /*1520*/  @P1 LDG.E.U16 R19, desc[UR28][R124.64] ;  /* 0x0000001c7c131981 */ /* 0x000f28000c1e1500 */
        /* <DEDUP_REMOVED lines=28> */
[----:B------:R-:W4:Y:S01]  /*16f0*/  @P1 LDG.E.U16 R65, desc[UR28][R68.64] ;  /* 0x0000001c44411981 */ /* 0x000f22000c1e1500 */
[----:B0-----:R-:W-:-:S04]  /*1700*/  @!UP1 UIADD3 UR6, UPT, UPT, -UR5, 0x100000, URZ ;  /* 0x0010000005069890 */ /* 0x001fc8000fffe1ff */
[----:B------:R-:W-:Y:S02]  /*1710*/  @!UP1 USHF.L.U32 UR7, UR6, 0xb, URZ ;  /* 0x0000000b06079899 */ /* 0x000fe400080006ff */
[----:B------:R-:W-:Y:S01]  /*1720*/  @!UP1 USHF.L.U32 UR6, UR6, 0x1, URZ ;  /* 0x0000000106069899 */ /* 0x000fe200080006ff */
[----:B------:R-:W-:Y:S01]  /*1730*/  VOTEU.ALL UP2, P0 ;  /* 0x0000000000ff7886 */ /* 0x000fe20000040000 */
[----:B------:R-:W-:-:S04]  /*1740*/  @!UP1 UIADD3 UR4, UPT, UPT, -UR5, 0x100000, URZ ;  /* 0x0010000005049890 */ /* 0x000fc8000fffe1ff */
[----:B------:R-:W-:Y:S02]  /*1750*/  @!UP1 USHF.L.U32 UR5, UR4, 0xb, URZ ;  /* 0x0000000b04059899 */ /* 0x000fe400080006ff */
[----:B------:R-:W-:Y:S01]  /*1760*/  @!UP1 USHF.L.U32 UR4, UR4, 0x1, URZ ;  /* 0x0000000104049899 */ /* 0x000fe200080006ff */
[----:B------:R-:W-:Y:S01]  /*1770*/  ISETP.EQ.U32.AND P2, PT, RZ, UR24, P1 ;  /* 0x00000018ff007c0c */ /* 0x000fe20008f42070 */
[----:B------:R-:W-:Y:S02]  /*1780*/  UIADD3 UR10, UPT, UPT, UR18, 0x2000, URZ ;  /* 0x00002000120a7890 */ /* 0x000fe4000fffe0ff */
[----:B------:R0:W1:Y:S01]  /*1790*/  @!UP2 SYNCS.EXCH.64 URZ, [UR18+0x7008], UR6 ;  /* 0x0070080612ffa5b2 */ /* 0x0000620008000100 */
[----:B------:R-:W-:Y:S01]  /*17a0*/  VOTEU.ALL UP2, P0 ;  /* 0x0000000000ff7886 */ /* 0x000fe20000040000 */
[----:B------:R-:W-:Y:S01]  /*17b0*/  UIADD3 UR14, UPT, UPT, UR17, 0x100000, URZ ;  /* 0x00100000110e7890 */ /* 0x000fe2000fffe0ff */
[----:B--2---:R0:W-:Y:S04]  /*17c0*/  STS.U16 [R134+UR18], R3 ;  /* 0x0000000386007988 */ /* 0x0041e80008000412 */
[----:B---3--:R0:W-:Y:S04]  /*17d0*/  STS.U16 [R134+UR18+0x200], R7 ;  /* 0x0002000786007988 */ /* 0x0081e80008000412 */
[----:B----4-:R0:W-:Y:S04]  /*17e0*/  STS.U16 [R134+UR18+0x400], R19 ;  /* 0x0004001386007988 */ /* 0x0101e80008000412 */
[----:B------:R0:W-:Y:S04]  /*17f0*/  STS.U16 [R134+UR18+0x600], R21 ;  /* 0x0006001586007988 */ /* 0x0001e80008000412 */
        /* <DEDUP_REMOVED lines=27> */
[----:B------:R0:W-:Y:S01]  /*19b0*/  STS.U16 [R4+UR18+0x1f00], R65 ;  /* 0x001f004104007988 */ /* 0x0001e20008000412 */
[----:B-1----:R1:W-:Y:S06]  /*19c0*/  MEMBAR.ALL.CTA ;  /* 0x0000000000007992 */ /* 0x0023ec0000008000 */
[----:B-1----:R-:W-:Y:S04]  /*19d0*/  FENCE.VIEW.ASYNC.S ;  /* 0x00000000000073c6 */ /* 0x002fe80000000000 */
[----:B------:R-:W1:Y:S02]  /*19e0*/  FENCE.VIEW.ASYNC.S ;  /* 0x00000000000073c6 */ /* 0x000e640000000000 */
[----:B-1----:R0:W1:Y:S02]  /*19f0*/  @!UP2 SYNCS.EXCH.64 URZ, [UR18+0x2000], UR4 ;  /* 0x0020000412ffa5b2 */ /* 0x0020640008000100 */
[----:B-1----:R-:W-:Y:S06]  /*1a00*/  BAR.SYNC.DEFER_BLOCKING 0x0 ;  /* 0x0000000000007b1d */ /* 0x002fec0000010000 */
[----:B0-----:R-:W-:Y:S05]  /*1a10*/  @!P2 BRA `(.L_x_6) ;  /* 0x000000000068a947 */ /* 0x001fea0003800000 */
[----:B------:R-:W-:Y:S02]  /*1a20*/  UIADD3 UR4, UPT, UPT, UR18, 0x6000, URZ ;  /* 0x0000600012047890 */ /* 0x000fe4000fffe0ff */
[----:B------:R-:W-:Y:S02]  /*1a30*/  USHF.R.U32.HI UR8, URZ, 0x4, UR18 ;  /* 0x00000004ff087899 */ /* 0x000fe40008011612 */
[----:B------:R-:W-:Y:S02]  /*1a40*/  USHF.R.U32.HI UR4, URZ, 0x4, UR4 ;  /* 0x00000004ff047899 */ /* 0x000fe40008011604 */
[----:B------:R-:W-:Y:S02]  /*1a50*/  USGXT.U32 UR8, UR8, 0xe ;  /* 0x0000000e0808789a */ /* 0x000fe40008000000 */
[----:B------:R-:W-:Y:S01]  /*1a60*/  USGXT.U32 UR6, UR4, 0xe ;  /* 0x0000000e0406789a */ /* 0x000fe20008000000 */
[----:B------:R-:W-:Y:S01]  /*1a70*/  UMOV UR12, 0x80 ;  /* 0x00000080000c7882 */ /* 0x000fe20000000000 */
[----:B------:R-:W-:Y:S01]  /*1a80*/  UMOV UR13, 0x40004040 ;  /* 0x40004040000d7882 */ /* 0x000fe20000000000 */
[----:B------:R-:W-:Y:S01]  /*1a90*/  UMOV UR20, 0xfffffffe ;  /* 0xfffffffe00147882 */ /* 0x000fe20000000000 */
[----:B------:R-:W-:Y:S01]  /*1aa0*/  UMOV UR21, 0x7fffbfdf ;  /* 0x7fffbfdf00157882 */ /* 0x000fe20000000000 */
[----:B------:R-:W-:Y:S01]  /*1ab0*/  UMOV UR9, URZ ;  /* 0x000000ff00097c82 */ /* 0x000fe20008000000 */
[----:B------:R-:W-:Y:S01]  /*1ac0*/  UMOV UR7, URZ ;  /* 0x000000ff00077c82 */ /* 0x000fe20008000000 */
[----:B------:R-:W-:-:S02]  /*1ad0*/  UIADD3.64 UR20, UPT, UPT, UR8, -UR20, URZ ;  /* 0x8000001408147297 */ /* 0x000fc4000fffe0ff */
[----:B------:R-:W-:Y:S01]  /*1ae0*/  UIADD3.64 UR12, UPT, UPT, UR6, UR12, URZ ;  /* 0x0000000c060c7297 */ /* 0x000fe2000fffe0ff */
[----:B------:R-:W-:Y:S01]  /*1af0*/  UMOV UR22, 0x0 ;  /* 0x0000000000167882 */ /* 0x000fe20000000000 */
[----:B------:R-:W-:Y:S01]  /*1b00*/  UMOV UR23, 0x4208490 ;  /* 0x0420849000177882 */ /* 0x000fe20000000000 */
[----:B------:R-:W-:Y:S01]  /*1b10*/  UMOV UR4, UR10 ;  /* 0x0000000a00047c82 */ /* 0x000fe20008000000 */
[----:B------:R-:W-:Y:S01]  /*1b20*/  UMOV UR5, URZ ;  /* 0x000000ff00057c82 */ /* 0x000fe20008000000 */
[----:B------:R-:W-:Y:S01]  /*1b30*/  UMOV UR9, 0x80004020 ;  /* 0x8000402000097882 */ /* 0x000fe20000000000 */
[----:B------:R-:W-:Y:S01]  /*1b40*/  UMOV UR7, 0x40004040 ;  /* 0x4000404000077882 */ /* 0x000fe20000000000 */
[----:B------:R-:W-:Y:S01]  /*1b50*/  UMOV UR26, 0x0 ;  /* 0x00000000001a7882 */ /* 0x000fe20000000000 */
[----:B------:R-:W-:Y:S01]  /*1b60*/  UMOV UR27, 0x4208490 ;  /* 0x04208490001b7882 */ /* 0x000fe20000000000 */
[----:B------:R-:W-:Y:S01]  /*1b70*/  UMOV UR4, UR4 ;  /* 0x0000000400047c82 */ /* 0x000fe20008000000 */
[----:B------:R0:W-:Y:S01]  /*1b80*/  UTCHMMA gdesc[UR6], gdesc[UR8], tmem[UR14], tmem[UR22], idesc[UR23], !UPT ;  /* 0x00ff1608060075ea */ /* 0x0001e2000f80000e */
[----:B------:R0:W-:Y:S01]  /*1b90*/  UTCHMMA gdesc[UR12], gdesc[UR20], tmem[UR14], tmem[UR26], idesc[UR27], UPT ;  /* 0x00ff1a140c0075ea */ /* 0x0001e2000b80000e */
[----:B------:R0:W-:Y:S01]  /*1ba0*/  UTCBAR [UR4], URZ ;  /* 0x000000ff040073e9 */ /* 0x0001e200080000ff */
[----:B------:R-:W-:Y:S01]  /*1bb0*/  NOP ;  /* 0x0000000000007918 */ /* 0x000fe20000000000 */
.L_x_6:
[----:B------:R-:W-:Y:S05]  /*1bc0*/  @!P1 BRA `(.L_x_7) ;  /* 0x0000000000089947 */ /* 0x000fea0003800000 */
[----:B------:R-:W1:Y:S02]  /*1bd0*/  SYNCS.PHASECHK.TRANS64.TRYWAIT P3, [UR18+0x2000], RZ ;  /* 0x002000ffff0075a7 */ /* 0x000e640008061112 */
[----:B-1----:R-:W-:Y:S05]  /*1be0*/  @!P3 BRA `(.L_x_8) ;  /* 0x0000008c0068b947 */ /* 0x002fea0003800000 */
.L_x_7:
[----:B------:R-:W-:Y:S01]  /*1bf0*/  BAR.SYNC.DEFER_BLOCKING 0x0 ;  /* 0x0000000000007b1d */ /* 0x000fe20000010000 */
[C---:B------:R-:W-:Y:S02]  /*1c00*/  LOP3.LUT R3, R0.reuse, 0xf, RZ, 0xc0, !PT ;  /* 0x0000000f00037812 */ /* 0x040fe400078ec0ff */
[C---:B------:R-:W-:Y:S02]  /*1c10*/  LOP3.LUT R122, R0.reuse, 0x60, RZ, 0xc0, !PT ;  /* 0x00000060007a7812 */ /* 0x040fe400078ec0ff */
[----:B------:R-:W-:Y:S01]  /*1c20*/  LOP3.LUT R134, R0, 0x10, RZ, 0xc0, !PT ;  /* 0x0000001000867812 */ /* 0x000fe200078ec0ff */
[----:B0-----:R-:W0:Y:S01]  /*1c30*/  LDCU UR4, c[0x0][0x3a8] ;  /* 0x00007500ff0477ac */ /* 0x001e220008000800 */
[----:B------:R-:W-:Y:S01]  /*1c40*/  LEA.HI R3, R122, R3, RZ, 0x1f ;  /* 0x000000037a037211 */ /* 0x000fe200078ff8ff */
[----:B------:R-:W-:Y:S01]  /*1c50*/  LDTM.16dp32bit_t0_t15.x64 R4, tmem[UR16+0x100000] ;  /* 0x10000010000479ee */ /* 0x000fe20008b00000 */
[----:B------:R-:W0:Y:S01]  /*1c60*/  LDTM.16dp32bit_t16_t31.x64 R4, tmem[UR16+0x100040] ;  /* 0x10004010000479ee */ /* 0x000e220008b20000 */
[----:B------:R-:W-:Y:S01]  /*1c70*/  SHF.L.U32 R134, R134, 0x2, RZ ;  /* 0x0000000286867819 */ /* 0x000fe200000006ff */
[----:B------:R-:W1:Y:S01]  /*1c80*/  LDC R199, c[0x0][0x3d8] ;  /* 0x0000f600ffc77b82 */ /* 0x000e620000000800 */
[----:B------:R-:W-:-:S03]  /*1c90*/  VIADD R3, R3, UR11 ;  /* 0x0000000b03037c36 */ /* 0x000fc60008000000 */
[C---:B------:R-:W-:Y:S02]  /*1ca0*/  VIADD R122, R134.reuse, 0x2 ;  /* 0x00000002867a7836 */ /* 0x040fe40000000000 */
[C---:B------:R-:W-:Y:S01]  /*1cb0*/  VIADD R136, R134.reuse, 0x3 ;  /* 0x0000000386887836 */ /* 0x040fe20000000000 */
[C---:B------:R-:W-:Y:S02]  /*1cc0*/  ISETP.GE.AND P3, PT, R3.reuse, R134, PT ;  /* 0x000000860300720c */ /* 0x040fe40003f66270 */
[C---:B------:R-:W-:Y:S02]  /*1cd0*/  ISETP.GE.AND P6, PT, R3.reuse, R122, PT ;  /* 0x0000007a0300720c */ /* 0x040fe40003fc6270 */
[C---:B------:R-:W-:Y:S02]  /*1ce0*/  ISETP.GE.AND P5, PT, R3.reuse, R136, PT ;  /* 0x000000880300720c */ /* 0x040fe40003fa6270 */
[C---:B------:R-:W-:Y:S01]  /*1cf0*/  IADD3 R122, PT, PT, R134.reuse, 0x4, RZ ;  /* 0x00000004867a7810 */ /* 0x040fe20007ffe0ff */
[----:B------:R-:W2:Y:S01]  /*1d00*/  @!P0 SYNCS.CCTL.IV [UR18+0x2000] ;  /* 0x00200000ff0089b1 */ /* 0x000ea20008000012 */
[----:B------:R-:W-:Y:S01]  /*1d10*/  PRMT R155, RZ, 0x7610, R155 ;  /* 0x00007610ff9b7816 */ /* 0x000fe2000000009b */
[----:B------:R-:W-:Y:S01]  /*1d20*/  NOP ;  /* 0x0000000000007918 */ /* 0x000fe20000000000 */
[----:B------:R-:W-:Y:S01]  /*1d30*/  ISETP.GE.AND P4, PT, R3, R122, PT ;  /* 0x0000007a0300720c */ /* 0x000fe20003f86270 */
[----:B------:R-:W-:-:S02]  /*1d40*/  VIADD R122, R134, 0x6 ;  /* 0x00000006867a7836 */ /* 0x000fc40000000000 */
[----:B0-----:R-:W-:Y:S01]  /*1d50*/  FMUL R158, R4, UR4 ;  /* 0x00000004049e7c20 */ /* 0x001fe20008400000 */
[----:B------:R-:W-:Y:S01]  /*1d60*/  FMUL R5, R5, UR4 ;  /* 0x0000000405057c20 */ /* 0x000fe20008400000 */
[----:B------:R-:W-:Y:S02]  /*1d70*/  VIADD R4, R134, 0x5 ;  /* 0x0000000586047836 */ /* 0x000fe40000000000 */
[----:B------:R-:W-:Y:S01]  /*1d80*/  FMUL R7, R7, UR4 ;  /* 0x0000000407077c20 */ /* 0x000fe20008400000 */
[----:B------:R-:W-:Y:S01]  /*1d90*/  FMUL R8, R8, UR4 ;  /* 0x0000000408087c20 */ /* 0x000fe20008400000 */
[----:B------:R-:W-:Y:S01]  /*1da0*/  FSEL R158, R158, -INF , P3 ;  /* 0xff8000009e9e7808 */ /* 0x000fe20001800000 */
[----:B------:R-:W-:Y:S01]  /*1db0*/  FMUL R6, R6, UR4 ;  /* 0x0000000406067c20 */ /* 0x000fe20008400000 */
[----:B------:R-:W-:Y:S01]  /*1dc0*/  ISETP.GT.AND P3, PT, R3, R134, PT ;  /* 0x000000860300720c */ /* 0x000fe20003f64270 */
[----:B------:R-:W-:Y:S01]  /*1dd0*/  FMUL R10, R10, UR4 ;  /* 0x000000040a0a7c20 */ /* 0x000fe20008400000 */
[----:B------:R-:W-:Y:S01]  /*1de0*/  FSEL R146, R7, -INF , P5 ;  /* 0xff80000007927808 */ /* 0x000fe20002800000 */
[----:B------:R-:W-:Y:S01]  /*1df0*/  FMUL R11, R11, UR4 ;  /* 0x000000040b0b7c20 */ /* 0x000fe20008400000 */
[----:B------:R-:W-:Y:S01]  /*1e00*/  FSEL R143, R5, -INF , P3 ;  /* 0xff800000058f7808 */ /* 0x000fe20001800000 */
[----:B------:R-:W-:Y:S01]  /*1e10*/  FMUL R9, R9, UR4 ;  /* 0x0000000409097c20 */ /* 0x000fe20008400000 */
[----:B------:R-:W-:Y:S01]  /*1e20*/  ISETP.GE.AND P3, PT, R3, R4, PT ;  /* 0x000000040300720c */ /* 0x000fe20003f66270 */
[----:B------:R-:W-:Y:S01]  /*1e30*/  VIADD R4, R134, 0x7 ;  /* 0x0000000786047836 */ /* 0x000fe20000000000 */
[----:B------:R-:W-:Y:S01]  /*1e40*/  FSEL R144, R8, -INF , P4 ;  /* 0xff80000008907808 */ /* 0x000fe20002000000 */
[----:B------:R-:W-:Y:S01]  /*1e50*/  FMUL R13, R13, UR4 ;  /* 0x000000040d0d7c20 */ /* 0x000fe20008400000 */
[----:B------:R-:W-:Y:S01]  /*1e60*/  FSEL R148, R6, -INF , P6 ;  /* 0xff80000006947808 */ /* 0x000fe20003000000 */
[----:B------:R-:W-:Y:S01]  /*1e70*/  VIADD R6, R134, 0x9 ;  /* 0x0000000986067836 */ /* 0x000fe20000000000 */
[C---:B------:R-:W-:Y:S01]  /*1e80*/  ISETP.GE.AND P5, PT, R3.reuse, R4, PT ;  /* 0x000000040300720c */ /* 0x040fe20003fa6270 */
[----:B------:R-:W-:Y:S01]  /*1e90*/  FMUL R12, R12, UR4 ;  /* 0x000000040c0c7c20 */ /* 0x000fe20008400000 */
[----:B------:R-:W-:Y:S01]  /*1ea0*/  IADD3 R4, PT, PT, R134, 0x8, RZ ;  /* 0x0000000886047810 */ /* 0x000fe20007ffe0ff */
[----:B------:R-:W-:Y:S01]  /*1eb0*/  FMUL R14, R14, UR4 ;  /* 0x000000040e0e7c20 */ /* 0x000fe20008400000 */
[C---:B------:R-:W-:Y:S01]  /*1ec0*/  ISETP.GE.AND P6, PT, R3.reuse, R122, PT ;  /* 0x0000007a0300720c */ /* 0x040fe20003fc6270 */
[----:B------:R-:W-:Y:S01]  /*1ed0*/  FMUL R16, R16, UR4 ;  /* 0x0000000410107c20 */ /* 0x000fe20008400000 */
[----:B------:R-:W-:Y:S01]  /*1ee0*/  ISETP.GE.AND P4, PT, R3, R4, PT ;  /* 0x000000040300720c */ /* 0x000fe20003f86270 */
[----:B------:R-:W-:Y:S01]  /*1ef0*/  VIADD R4, R134, 0xa ;  /* 0x0000000a86047836 */ /* 0x000fe20000000000 */
[----:B------:R-:W-:Y:S01]  /*1f00*/  FSEL R140, R10, -INF , P6 ;  /* 0xff8000000a8c7808 */ /* 0x000fe20003000000 */
[----:B------:R-:W-:Y:S01]  /*1f10*/  FMUL R15, R15, UR4 ;  /* 0x000000040f0f7c20 */ /* 0x000fe20008400000 */
[----:B------:R-:W-:Y:S01]  /*1f20*/  FSEL R139, R11, -INF , P5 ;  /* 0xff8000000b8b7808 */ /* 0x000fe20002800000 */
[----:B------:R-:W-:Y:S01]  /*1f30*/  FMUL R11, R17, UR4 ;  /* 0x00000004110b7c20 */ /* 0x000fe20008400000 */
[----:B------:R-:W-:Y:S01]  /*1f40*/  ISETP.GE.AND P6, PT, R3, R4, PT ;  /* 0x000000040300720c */ /* 0x000fe20003fc6270 */
[C---:B------:R-:W-:Y:S01]  /*1f50*/  VIADD R4, R134.reuse, 0xb ;  /* 0x0000000b86047836 */ /* 0x040fe20000000000 */
[----:B------:R-:W-:Y:S01]  /*1f60*/  FSEL R142, R9, -INF , P3 ;  /* 0xff800000098e7808 */ /* 0x000fe20001800000 */
[----:B------:R-:W-:Y:S01]  /*1f70*/  FMUL R19, R19, UR4 ;  /* 0x0000000413137c20 */ /* 0x000fe20008400000 */
[C---:B------:R-:W-:Y:S01]  /*1f80*/  ISETP.GE.AND P3, PT, R3.reuse, R6, PT ;  /* 0x000000060300720c */ /* 0x040fe20003f66270 */
[C---:B------:R-:W-:Y:S01]  /*1f90*/  VIADD R10, R134.reuse, 0x13 ;  /* 0x00000013860a7836 */ /* 0x040fe20000000000 */
[----:B------:R-:W-:Y:S01]  /*1fa0*/  ISETP.GE.AND P5, PT, R3, R4, PT ;  /* 0x000000040300720c */ /* 0x000fe20003fa6270 */
[C---:B------:R-:W-:Y:S01]  /*1fb0*/  VIADD R4, R134.reuse, 0xd ;  /* 0x0000000d86047836 */ /* 0x040fe20000000000 */
[----:B------:R-:W-:Y:S01]  /*1fc0*/  FSEL R137, R13, -INF , P3 ;  /* 0xff8000000d897808 */ /* 0x000fe20001800000 */
[C---:B------:R-:W-:Y:S01]  /*1fd0*/  VIADD R8, R134.reuse, 0x12 ;  /* 0x0000001286087836 */ /* 0x040fe20000000000 */
[C---:B------:R-:W-:Y:S01]  /*1fe0*/  IADD3 R6, PT, PT, R134.reuse, 0xc, RZ ;  /* 0x0000000c86067810 */ /* 0x040fe20007ffe0ff */
[----:B------:R-:W-:Y:S01]  /*1ff0*/  FMUL R7, R21, UR4 ;  /* 0x0000000415077c20 */ /* 0x000fe20008400000 */
[C---:B------:R-:W-:Y:S01]  /*2000*/  ISETP.GE.AND P3, PT, R3.reuse, R4, PT ;  /* 0x000000040300720c */ /* 0x040fe20003f66270 */
[----:B------:R-:W-:Y:S01]  /*2010*/  VIADD R4, R134, 0xe ;  /* 0x0000000e86047836 */ /* 0x000fe20000000000 */
[----:B------:R-:W-:Y:S01]  /*2020*/  FSEL R138, R12, -INF , P4 ;  /* 0xff8000000c8a7808 */ /* 0x000fe20002000000 */
[----:B------:R-:W-:Y:S01]  /*2030*/  FMUL R5, R20, UR4 ;  /* 0x0000000414057c20 */ /* 0x000fe20008400000 */
[----:B------:R-:W-:Y:S01]  /*2040*/  FSEL R136, R14, -INF , P6 ;  /* 0xff8000000e887808 */ /* 0x000fe20003000000 */
[----:B------:R-:W-:Y:S01]  /*2050*/  FMUL R22, R22, UR4 ;  /* 0x0000000416167c20 */ /* 0x000fe20008400000 */
[C---:B------:R-:W-:Y:S01]  /*2060*/  ISETP.GE.AND P4, PT, R3.reuse, R6, PT ;  /* 0x000000060300720c */ /* 0x040fe20003f86270 */
[C---:B------:R-:W-:Y:S01]  /*2070*/  VIADD R6, R134.reuse, 0xf ;  /* 0x0000000f86067836 */ /* 0x040fe20000000000 */
[----:B------:R-:W-:Y:S01]  /*2080*/  ISETP.GE.AND P6, PT, R3, R4, PT ;  /* 0x000000040300720c */ /* 0x000fe20003fc6270 */
[C---:B------:R-:W-:Y:S01]  /*2090*/  VIADD R12, R134.reuse, 0x16 ;  /* 0x00000016860c7836 */ /* 0x040fe20000000000 */
[----:B------:R-:W-:Y:S01]  /*20a0*/  IADD3 R4, PT, PT, R134, 0x10, RZ ;  /* 0x0000001086047810 */ /* 0x000fe20007ffe0ff */
[----:B------:R-:W-:Y:S01]  /*20b0*/  FMUL R9, R23, UR4 ;  /* 0x0000000417097c20 */ /* 0x000fe20008400000 */
[----:B------:R-:W-:Y:S01]  /*20c0*/  FSEL R16, R16, -INF , P4 ;  /* 0xff80000010107808 */ /* 0x000fe20002000000 */
[----:B------:R-:W-:Y:S01]  /*20d0*/  FMUL R24, R24, UR4 ;  /* 0x0000000418187c20 */ /* 0x000fe20008400000 */
[----:B------:R-:W-:Y:S01]  /*20e0*/  ISETP.GE.AND P4, PT, R3, R4, PT ;  /* 0x000000040300720c */ /* 0x000fe20003f86270 */
[----:B------:R-:W-:Y:S01]  /*20f0*/  VIADD R4, R134, 0x11 ;  /* 0x0000001186047836 */ /* 0x000fe20000000000 */
[----:B------:R-:W-:Y:S01]  /*2100*/  FSEL R122, R15, -INF , P5 ;  /* 0xff8000000f7a7808 */ /* 0x000fe20002800000 */
[----:B------:R-:W-:Y:S01]  /*2110*/  FMUL R25, R25, UR4 ;  /* 0x0000000419197c20 */ /* 0x000fe20008400000 */
[----:B------:R-:W-:Y:S01]  /*2120*/  ISETP.GE.AND P5, PT, R3, R6, PT ;  /* 0x000000060300720c */ /* 0x000fe20003fa6270 */
[----:B------:R-:W-:Y:S01]  /*2130*/  FMUL R6, R18, UR4 ;  /* 0x0000000412067c20 */ /* 0x000fe20008400000 */
[----:B------:R-:W-:Y:S01]  /*2140*/  FSEL R11, R11, -INF , P3 ;  /* 0xff8000000b0b7808 */ /* 0x000fe20001800000 */
[----:B------:R-:W-:Y:S01]  /*2150*/  VIADD R14, R134, 0x19 ;  /* 0x00000019860e7836 */ /* 0x000fe20000000000 */
[----:B------:R-:W-:Y:S01]  /*2160*/  ISETP.GE.AND P3, PT, R3, R4, PT ;  /* 0x000000040300720c */ /* 0x000fe20003f66270 */
[----:B------:R-:W-:Y:S01]  /*2170*/  FMUL R15, R26, UR4 ;  /* 0x000000041a0f7c20 */ /* 0x000fe20008400000 */
[----:B------:R-:W-:Y:S01]  /*2180*/  FSEL R4, R19, -INF , P5 ;  /* 0xff80000013047808 */ /* 0x000fe20002800000 */
[----:B------:R-:W-:Y:S01]  /*2190*/  FMUL R13, R27, UR4 ;  /* 0x000000041b0d7c20 */ /* 0x000fe20008400000 */
[C---:B------:R-:W-:Y:S01]  /*21a0*/  ISETP.GE.AND P5, PT, R3.reuse, R10, PT ;  /* 0x0000000a0300720c */ /* 0x040fe20003fa6270 */
[----:B------:R-:W-:Y:S01]  /*21b0*/  VIADD R10, R134, 0x15 ;  /* 0x00000015860a7836 */ /* 0x000fe20000000000 */
[----:B------:R-:W-:Y:S01]  /*21c0*/  FSEL R6, R6, -INF , P6 ;  /* 0xff80000006067808 */ /* 0x000fe20003000000 */
[----:B------:R-:W-:Y:S01]  /*21d0*/  VIADD R18, R134, 0x1b ;  /* 0x0000001b86127836 */ /* 0x000fe20000000000 */
[----:B------:R-:W-:Y:S01]  /*21e0*/  ISETP.GE.AND P6, PT, R3, R8, PT ;  /* 0x000000080300720c */ /* 0x000fe20003fc6270 */
[----:B------:R-:W-:Y:S01]  /*21f0*/  FMUL R28, R28, UR4 ;  /* 0x000000041c1c7c20 */ /* 0x000fe20008400000 */
[----:B------:R-:W-:Y:S01]  /*2200*/  IADD3 R8, PT, PT, R134, 0x14, RZ ;  /* 0x0000001486087810 */ /* 0x000fe20007ffe0ff */
[----:B------:R-:W-:Y:S01]  /*2210*/  FMUL R17, R29, UR4 ;  /* 0x000000041d117c20 */ /* 0x000fe20008400000 */
[----:B------:R-:W-:Y:S01]  /*2220*/  FSEL R7, R7, -INF , P3 ;  /* 0xff80000007077808 */ /* 0x000fe20001800000 */
[----:B------:R-:W-:Y:S01]  /*2230*/  FMUL R30, R30, UR4 ;  /* 0x000000041e1e7c20 */ /* 0x000fe20008400000 */
[----:B------:R-:W-:Y:S01]  /*2240*/  FSEL R5, R5, -INF , P4 ;  /* 0xff80000005057808 */ /* 0x000fe20002000000 */
[----:B------:R-:W-:Y:S01]  /*2250*/  FMUL R31, R31, UR4 ;  /* 0x000000041f1f7c20 */ /* 0x000fe20008400000 */
[C---:B------:R-:W-:Y:S01]  /*2260*/  ISETP.GE.AND P3, PT, R3.reuse, R10, PT ;  /* 0x0000000a0300720c */ /* 0x040fe20003f66270 */
[----:B------:R-:W-:Y:S01]  /*2270*/  VIADD R10, R134, 0x17 ;  /* 0x00000017860a7836 */ /* 0x000fe20000000000 */
[----:B------:R-:W-:Y:S01]  /*2280*/  ISETP.GE.AND P4, PT, R3, R8, PT ;  /* 0x000000080300720c */ /* 0x000fe20003f86270 */
[----:B------:R-:W-:Y:S01]  /*2290*/  FMUL R21, R33, UR4 ;  /* 0x0000000421157c20 */ /* 0x000fe20008400000 */
[----:B------:R-:W-:Y:S01]  /*22a0*/  FSEL R8, R22, -INF , P6 ;  /* 0xff80000016087808 */ /* 0x000fe20003000000 */
[----:B------:R-:W-:Y:S01]  /*22b0*/  VIADD R22, R134, 0x1f ;  /* 0x0000001f86167836 */ /* 0x000fe20000000000 */
[----:B------:R-:W-:Y:S01]  /*22c0*/  ISETP.GE.AND P6, PT, R3, R12, PT ;  /* 0x0000000c0300720c */ /* 0x000fe20003fc6270 */
[----:B------:R-:W-:Y:S01]  /*22d0*/  FMUL R19, R32, UR4 ;  /* 0x0000000420137c20 */ /* 0x000fe20008400000 */
[----:B------:R-:W-:Y:S01]  /*22e0*/  IADD3 R12, PT, PT, R134, 0x18, RZ ;  /* 0x00000018860c7810 */ /* 0x000fe20007ffe0ff */
[----:B------:R-:W-:Y:S01]  /*22f0*/  FMUL R34, R34, UR4 ;  /* 0x0000000422227c20 */ /* 0x000fe20008400000 */
[----:B------:R-:W-:Y:S01]  /*2300*/  FSEL R9, R9, -INF , P5 ;  /* 0xff80000009097808 */ /* 0x000fe20002800000 */
[----:B------:R-:W-:Y:S01]  /*2310*/  VIADD R26, R134, 0x22 ;  /* 0x00000022861a7836 */ /* 0x000fe20000000000 */
        /* <DEDUP_REMOVED lines=8> */
[----:B------:R-:W-:Y:S01]  /*23a0*/  ISETP.GE.AND P3, PT, R3, R14, PT ;  /* 0x0000000e0300720c */ /* 0x000fe20003f66270 */
[C---:B------:R-:W-:Y:S01]  /*23b0*/  VIADD R14, R134.reuse, 0x1a ;  /* 0x0000001a860e7836 */ /* 0x040fe20000000000 */
[----:B------:R-:W-:Y:S01]  /*23c0*/  IADD3 R20, PT, PT, R134, 0x1c, RZ ;  /* 0x0000001c86147810 */ /* 0x000fe20007ffe0ff */
[----:B------:R-:W-:Y:S01]  /*23d0*/  FMUL R27, R38, UR4 ;  /* 0x00000004261b7c20 */ /* 0x000fe20008400000 */
[----:B------:R-:W-:Y:S01]  /*23e0*/  FSEL R15, R15, -INF , P6 ;  /* 0xff8000000f0f7808 */ /* 0x000fe20003000000 */
[----:B------:R-:W-:Y:S01]  /*23f0*/  FMUL R39, R39, UR4 ;  /* 0x0000000427277c20 */ /* 0x000fe20008400000 */
[----:B------:R-:W-:Y:S01]  /*2400*/  FSEL R13, R13, -INF , P5 ;  /* 0xff8000000d0d7808 */ /* 0x000fe20002800000 */
[----:B------:R-:W-:Y:S01]  /*2410*/  FMUL R25, R40, UR4 ;  /* 0x0000000428197c20 */ /* 0x000fe20008400000 */
[----:B------:R-:W-:Y:S01]  /*2420*/  ISETP.GE.AND P6, PT, R3, R14, PT ;  /* 0x0000000e0300720c */ /* 0x000fe20003fc6270 */
[----:B------:R-:W-:Y:S01]  /*2430*/  FMUL R29, R41, UR4 ;  /* 0x00000004291d7c20 */ /* 0x000fe20008400000 */
[C---:B------:R-:W-:Y:S01]  /*2440*/  ISETP.GE.AND P5, PT, R3.reuse, R18, PT ;  /* 0x000000120300720c */ /* 0x040fe20003fa6270 */
[----:B------:R-:W-:Y:S01]  /*2450*/  VIADD R18, R134, 0x1d ;  /* 0x0000001d86127836 */ /* 0x000fe20000000000 */
[----:B------:R-:W-:Y:S01]  /*2460*/  FSEL R14, R28, -INF , P4 ;  /* 0xff8000001c0e7808 */ /* 0x000fe20002000000 */
[C---:B------:R-:W-:Y:S01]  /*2470*/  VIADD R28, R134.reuse, 0x25 ;  /* 0x00000025861c7836 */ /* 0x040fe20000000000 */
        /* <DEDUP_REMOVED lines=10> */
[----:B------:R-:W-:Y:S01]  /*2520*/  FMNMX3 R33, R158, R143, R148, !PT ;  /* 0x0000008f9e217276 */ /* 0x000fe20007800094 */
[----:B------:R-:W-:Y:S01]  /*2530*/  FMUL R47, R47, UR4 ;  /* 0x000000042f2f7c20 */ /* 0x000fe20008400000 */
[----:B------:R-:W-:Y:S01]  /*2540*/  FSEL R20, R31, -INF , P5 ;  /* 0xff8000001f147808 */ /* 0x000fe20002800000 */
[----:B------:R-:W-:Y:S01]  /*2550*/  FMUL R31, R44, UR4 ;  /* 0x000000042c1f7c20 */ /* 0x000fe20008400000 */
[----:B------:R-:W-:Y:S01]  /*2560*/  ISETP.GE.AND P5, PT, R3, R22, PT ;  /* 0x000000160300720c */ /* 0x000fe20003fa6270 */
[----:B------:R-:W-:Y:S01]  /*2570*/  FMUL R49, R49, UR4 ;  /* 0x0000000431317c20 */ /* 0x000fe20008400000 */
[----:B------:R-:W-:Y:S01]  /*2580*/  IADD3 R22, PT, PT, R134, 0x20, RZ ;  /* 0x0000002086167810 */ /* 0x000fe20007ffe0ff */
[----:B------:R-:W-:Y:S01]  /*2590*/  FMUL R50, R50, UR4 ;  /* 0x0000000432327c20 */ /* 0x000fe20008400000 */
[----:B------:R-:W-:Y:S01]  /*25a0*/  FMNMX3 R33, R33, R146, R144, !PT ;  /* 0x0000009221217276 */ /* 0x000fe20007800090 */
        /* <DEDUP_REMOVED lines=11> */
[----:B------:R-:W-:Y:S01]  /*2660*/  FMNMX3 R35, R33, R142, R140, !PT ;  /* 0x0000008e21237276 */ /* 0x000fe2000780008c */
[----:B------:R-:W-:Y:S01]  /*2670*/  FMUL R33, R46, UR4 ;  /* 0x000000042e217c20 */ /* 0x000fe20008400000 */
[----:B------:R-:W-:Y:S01]  /*2680*/  ISETP.GE.AND P6, PT, R3, R26, PT ;  /* 0x0000001a0300720c */ /* 0x000fe20003fc6270 */
[----:B------:R-:W-:Y:S01]  /*2690*/  FMUL R55, R55, UR4 ;  /* 0x0000000437377c20 */ /* 0x000fe20008400000 */
[----:B------:R-:W-:Y:S01]  /*26a0*/  IADD3 R26, PT, PT, R134, 0x24, RZ ;  /* 0x00000024861a7810 */ /* 0x000fe20007ffe0ff */
[----:B------:R-:W-:Y:S01]  /*26b0*/  FMUL R56, R56, UR4 ;  /* 0x0000000438387c20 */ /* 0x000fe20008400000 */
[----:B------:R-:W-:Y:S01]  /*26c0*/  FSEL R23, R23, -INF , P5 ;  /* 0xff80000017177808 */ /* 0x000fe20002800000 */
[----:B------:R-:W-:Y:S01]  /*26d0*/  FMUL R57, R57, UR4 ;  /* 0x0000000439397c20 */ /* 0x000fe20008400000 */
[----:B------:R-:W-:Y:S01]  /*26e0*/  ISETP.GE.AND P5, PT, R3, R24, PT ;  /* 0x000000180300720c */ /* 0x000fe20003fa6270 */
[----:B------:R-:W-:Y:S01]  /*26f0*/  FMUL R58, R58, UR4 ;  /* 0x000000043a3a7c20 */ /* 0x000fe20008400000 */
[----:B------:R-:W-:Y:S01]  /*2700*/  FMNMX3 R35, R35, R139, R138, !PT ;  /* 0x0000008b23237276 */ /* 0x000fe2000780008a */
[----:B------:R-:W-:Y:S01]  /*2710*/  FMUL R59, R59, UR4 ;  /* 0x000000043b3b7c20 */ /* 0x000fe20008400000 */
[----:B------:R-:W-:Y:S01]  /*2720*/  FSEL R24, R36, -INF , P4 ;  /* 0xff80000024187808 */ /* 0x000fe20002000000 */
[----:B------:R-:W-:Y:S01]  /*2730*/  VIADD R36, R134, 0x2d ;  /* 0x0000002d86247836 */ /* 0x000fe20000000000 */
[----:B------:R-:W-:Y:S01]  /*2740*/  ISETP.GE.AND P4, PT, R3, R26, PT ;  /* 0x0000001a0300720c */ /* 0x000fe20003f86270 */
[----:B------:R-:W-:Y:S01]  /*2750*/  FMUL R60, R60, UR4 ;  /* 0x000000043c3c7c20 */ /* 0x000fe20008400000 */
[----:B------:R-:W-:Y:S01]  /*2760*/  FSEL R26, R37, -INF , P3 ;  /* 0xff800000251a7808 */ /* 0x000fe20001800000 */
[----:B------:R-:W-:Y:S01]  /*2770*/  FMUL R61, R61, UR4 ;  /* 0x000000043d3d7c20 */ /* 0x000fe20008400000 */
[----:B------:R-:W-:Y:S01]  /*2780*/  FMNMX3 R37, R35, R137, R136, !PT ;  /* 0x0000008923257276 */ /* 0x000fe20007800088 */
[----:B------:R-:W-:Y:S01]  /*2790*/  FMUL R35, R48, UR4 ;  /* 0x0000000430237c20 */ /* 0x000fe20008400000 */
[----:B------:R-:W-:Y:S01]  /*27a0*/  ISETP.GE.AND P3, PT, R3, R28, PT ;  /* 0x0000001c0300720c */ /* 0x000fe20003f66270 */
[----:B------:R-:W-:Y:S01]  /*27b0*/  VIADD R28, R134, 0x26 ;  /* 0x00000026861c7836 */ /* 0x000fe20000000000 */
[----:B------:R-:W-:Y:S01]  /*27c0*/  FMNMX3 R37, R37, R122, R16, !PT ;  /* 0x0000007a25257276 */ /* 0x000fe20007800010 */
[----:B------:R-:W-:Y:S01]  /*27d0*/  FMUL R62, R62, UR4 ;  /* 0x000000043e3e7c20 */ /* 0x000fe20008400000 */
[----:B------:R-:W-:Y:S01]  /*27e0*/  FSEL R27, R27, -INF , P6 ;  /* 0xff8000001b1b7808 */ /* 0x000fe20003000000 */
[----:B------:R-:W-:Y:S01]  /*27f0*/  FMUL R63, R63, UR4 ;  /* 0x000000043f3f7c20 */ /* 0x000fe20008400000 */
[----:B------:R-:W-:Y:S01]  /*2800*/  FMNMX3 R37, R37, R11, R6, !PT ;  /* 0x0000000b25257276 */ /* 0x000fe20007800006 */
[----:B------:R-:W-:Y:S01]  /*2810*/  FMUL R64, R64, UR4 ;  /* 0x0000000440407c20 */ /* 0x000fe20008400000 */
[----:B------:R-:W-:Y:S01]  /*2820*/  ISETP.GE.AND P6, PT, R3, R28, PT ;  /* 0x0000001c0300720c */ /* 0x000fe20003fc6270 */
[----:B------:R-:W-:Y:S01]  /*2830*/  FMUL R65, R65, UR4 ;  /* 0x0000000441417c20 */ /* 0x000fe20008400000 */
[----:B------:R-:W-:Y:S01]  /*2840*/  FMNMX3 R37, R37, R4, R5, !PT ;  /* 0x0000000425257276 */ /* 0x000fe20007800005 */
[----:B------:R-:W-:Y:S01]  /*2850*/  FMUL R66, R66, UR4 ;  /* 0x0000000442427c20 */ /* 0x000fe20008400000 */
[----:B------:R-:W-:Y:S01]  /*2860*/  IADD3 R32, PT, PT, R134, 0x28, RZ ;  /* 0x0000002886207810 */ /* 0x000fe20007ffe0ff */
[----:B------:R-:W-:Y:S01]  /*2870*/  FMUL R67, R67, UR4 ;  /* 0x0000000443437c20 */ /* 0x000fe20008400000 */
[----:B------:R-:W-:Y:S01]  /*2880*/  FMNMX3 R37, R37, R7, R8, !PT ;  /* 0x0000000725257276 */ /* 0x000fe20007800008 */
[----:B------:R-:W0:Y:S01]  /*2890*/  LDCU.64 UR4, c[0x0][0x3d0] ;  /* 0x00007a00ff0477ac */ /* 0x000e220008000a00 */
[----:B------:R-:W-:Y:S01]  /*28a0*/  FSEL R28, R39, -INF , P5 ;  /* 0xff800000271c7808 */ /* 0x000fe20002800000 */
[----:B------:R-:W3:Y:S01]  /*28b0*/  LDC.64 R40, c[0x0][0x390] ;  /* 0x0000e400ff287b82 */ /* 0x000ee20000000a00 */
[----:B------:R-:W-:-:S02]  /*28c0*/  FMNMX3 R37, R37, R9, R10, !PT ;  /* 0x0000000925257276 */ /* 0x000fc4000780000a */
[----:B------:R-:W-:Y:S01]  /*28d0*/  ISETP.GE.AND P5, PT, R3, R30, PT ;  /* 0x0000001e0300720c */ /* 0x000fe20003fa6270 */
[C---:B------:R-:W-:Y:S01]  /*28e0*/  VIADD R30, R134.reuse, 0x29 ;  /* 0x00000029861e7836 */ /* 0x040fe20000000000 */
[----:B------:R-:W-:Y:S02]  /*28f0*/  FMNMX3 R37, R37, R12, R15, !PT ;  /* 0x0000000c25257276 */ /* 0x000fe4000780000f */
[----:B------:R-:W-:Y:S02]  /*2900*/  FSEL R25, R25, -INF , P4 ;  /* 0xff80000019197808 */ /* 0x000fe40002000000 */
[----:B------:R-:W-:Y:S02]  /*2910*/  FMNMX3 R37, R37, R13, R14, !PT ;  /* 0x0000000d25257276 */ /* 0x000fe4000780000e */
[----:B------:R-:W-:Y:S01]  /*2920*/  ISETP.GE.AND P4, PT, R3, R32, PT ;  /* 0x000000200300720c */ /* 0x000fe20003f86270 */
[----:B------:R-:W-:Y:S01]  /*2930*/  VIADD R32, R134, 0x2a ;  /* 0x0000002a86207836 */ /* 0x000fe20000000000 */
[----:B------:R-:W-:-:S02]  /*2940*/  FMNMX3 R37, R37, R17, R18, !PT ;  /* 0x0000001125257276 */ /* 0x000fc40007800012 */
[----:B------:R-:W-:Y:S01]  /*2950*/  FSEL R29, R29, -INF , P3 ;  /* 0xff8000001d1d7808 */ /* 0x000fe20001800000 */
[----:B0-----:R-:W-:Y:S01]  /*2960*/  UIMAD UR4, UR19, UR4, URZ ;  /* 0x00000004130472a4 */ /* 0x001fe2000f8e02ff */
[C---:B------:R-:W-:Y:S02]  /*2970*/  ISETP.GE.AND P3, PT, R3.reuse, R30, PT ;  /* 0x0000001e0300720c */ /* 0x040fe40003f66270 */
[----:B------:R-:W-:Y:S01]  /*2980*/  FSEL R30, R42, -INF , P6 ;  /* 0xff8000002a1e7808 */ /* 0x000fe20003000000 */
[----:B------:R-:W-:Y:S01]  /*2990*/  USHF.L.U32 UR6, UR4, 0x1, URZ ;  /* 0x0000000104067899 */ /* 0x000fe200080006ff */
[----:B------:R-:W-:Y:S02]  /*29a0*/  ISETP.GE.AND P6, PT, R3, R32, PT ;  /* 0x000000200300720c */ /* 0x000fe40003fc6270 */
[----:B------:R-:W-:Y:S02]  /*29b0*/  FMNMX3 R37, R37, R20, R19, !PT ;  /* 0x0000001425257276 */ /* 0x000fe40007800013 */
[----:B------:R-:W-:-:S02]  /*29c0*/  FSEL R32, R43, -INF , P5 ;  /* 0xff8000002b207808 */ /* 0x000fc40002800000 */
[----:B------:R-:W-:Y:S02]  /*29d0*/  ISETP.GE.AND P5, PT, R3, R34, PT ;  /* 0x000000220300720c */ /* 0x000fe40003fa6270 */
[----:B------:R-:W-:Y:S02]  /*29e0*/  IADD3 R34, PT, PT, R134, 0x2c, RZ ;  /* 0x0000002c86227810 */ /* 0x000fe40007ffe0ff */
[----:B------:R-:W-:Y:S02]  /*29f0*/  FMNMX3 R37, R37, R21, R22, !PT ;  /* 0x0000001525257276 */ /* 0x000fe40007800016 */
[----:B------:R-:W-:Y:S02]  /*2a00*/  FSEL R31, R31, -INF , P4 ;  /* 0xff8000001f1f7808 */ /* 0x000fe40002000000 */
[----:B------:R-:W-:Y:S02]  /*2a10*/  ISETP.GE.AND P4, PT, R3, R34, PT ;  /* 0x000000220300720c */ /* 0x000fe40003f86270 */
[----:B------:R-:W-:-:S02]  /*2a20*/  FSEL R34, R45, -INF , P3 ;  /* 0xff8000002d227808 */ /* 0x000fc40001800000 */
[----:B------:R-:W-:Y:S02]  /*2a30*/  FMNMX3 R37, R37, R23, R24, !PT ;  /* 0x0000001725257276 */ /* 0x000fe40007800018 */
[----:B------:R-:W-:Y:S01]  /*2a40*/  ISETP.GE.AND P3, PT, R3, R36, PT ;  /* 0x000000240300720c */ /* 0x000fe20003f66270 */
[C---:B------:R-:W-:Y:S01]  /*2a50*/  VIADD R36, R134.reuse, 0x2e ;  /* 0x0000002e86247836 */ /* 0x040fe20000000000 */
[----:B------:R-:W-:Y:S02]  /*2a60*/  FMNMX3 R37, R37, R26, R27, !PT ;  /* 0x0000001a25257276 */ /* 0x000fe4000780001b */
[----:B------:R-:W-:Y:S02]  /*2a70*/  FSEL R33, R33, -INF , P6 ;  /* 0xff80000021217808 */ /* 0x000fe40003000000 */
[----:B------:R-:W-:Y:S01]  /*2a80*/  ISETP.GE.AND P6, PT, R3, R36, PT ;  /* 0x000000240300720c */ /* 0x000fe20003fc6270 */
[C---:B------:R-:W-:Y:S01]  /*2a90*/  VIADD R36, R134.reuse, 0x30 ;  /* 0x0000003086247836 */ /* 0x040fe20000000000 */
[----:B------:R-:W-:-:S02]  /*2aa0*/  IADD3 R38, PT, PT, R134, 0x2f, RZ ;  /* 0x0000002f86267810 */ /* 0x000fc40007ffe0ff */
[----:B------:R-:W-:Y:S02]  /*2ab0*/  FMNMX3 R37, R37, R28, R25, !PT ;  /* 0x0000001c25257276 */ /* 0x000fe40007800019 */
[----:B------:R-:W-:Y:S02]  /*2ac0*/  FSEL R150, R47, -INF , P5 ;  /* 0xff8000002f967808 */ /* 0x000fe40002800000 */
[----:B------:R-:W-:Y:S01]  /*2ad0*/  ISETP.GE.AND P5, PT, R3, R38, PT ;  /* 0x000000260300720c */ /* 0x000fe20003fa6270 */
[----:B------:R-:W-:Y:S01]  /*2ae0*/  VIADD R38, R134, 0x31 ;  /* 0x0000003186267836 */ /* 0x000fe20000000000 */
[----:B------:R-:W-:Y:S02]  /*2af0*/  FSEL R35, R35, -INF , P4 ;  /* 0xff80000023237808 */ /* 0x000fe40002000000 */
[----:B------:R-:W-:Y:S02]  /*2b00*/  FMNMX3 R37, R37, R29, R30, !PT ;  /* 0x0000001d25257276 */ /* 0x000fe4000780001e */
[----:B------:R-:W-:-:S02]  /*2b10*/  ISETP.GE.AND P4, PT, R3, R36, PT ;  /* 0x000000240300720c */ /* 0x000fc40003f86270 */
[----:B------:R-:W-:Y:S02]  /*2b20*/  IADD3 R36, PT, PT, R134, 0x32, RZ ;  /* 0x0000003286247810 */ /* 0x000fe40007ffe0ff */
[----:B------:R-:W-:Y:S02]  /*2b30*/  FMNMX3 R37, R37, R32, R31, !PT ;  /* 0x0000002025257276 */ /* 0x000fe4000780001f */
[----:B------:R-:W-:Y:S02]  /*2b40*/  FSEL R152, R49, -INF , P3 ;  /* 0xff80000031987808 */ /* 0x000fe40001800000 */
[----:B------:R-:W-:Y:S02]  /*2b50*/  FSEL R123, R50, -INF , P6 ;  /* 0xff800000327b7808 */ /* 0x000fe40003000000 */
[C---:B------:R-:W-:Y:S01]  /*2b60*/  ISETP.GE.AND P3, PT, R3.reuse, R38, PT ;  /* 0x000000260300720c */ /* 0x040fe20003f66270 */
[C---:B------:R-:W-:Y:S01]  /*2b70*/  VIADD R38, R134.reuse, 0x33 ;  /* 0x0000003386267836 */ /* 0x040fe20000000000 */
[----:B------:R-:W-:Y:S01]  /*2b80*/  ISETP.GE.AND P6, PT, R3, R36, PT ;  /* 0x000000240300720c */ /* 0x000fe20003fc6270 */
[----:B------:R-:W-:Y:S01]  /*2b90*/  VIADD R36, R134, 0x34 ;  /* 0x0000003486247836 */ /* 0x000fe20000000000 */
[----:B------:R-:W-:-:S02]  /*2ba0*/  FMNMX3 R37, R37, R34, R33, !PT ;  /* 0x0000002225257276 */ /* 0x000fc40007800021 */
[----:B------:R-:W-:Y:S02]  /*2bb0*/  FSEL R156, R51, -INF , P5 ;  /* 0xff800000339c7808 */ /* 0x000fe40002800000 */
[----:B------:R-:W-:Y:S02]  /*2bc0*/  FSEL R151, R52, -INF , P4 ;  /* 0xff80000034977808 */ /* 0x000fe40002000000 */
[C---:B------:R-:W-:Y:S02]  /*2bd0*/  ISETP.GE.AND P5, PT, R3.reuse, R38, PT ;  /* 0x000000260300720c */ /* 0x040fe40003fa6270 */
[----:B------:R-:W-:Y:S01]  /*2be0*/  ISETP.GE.AND P4, PT, R3, R36, PT ;  /* 0x000000240300720c */ /* 0x000fe20003f86270 */
[C---:B------:R-:W-:Y:S01]  /*2bf0*/  VIADD R36, R134.reuse, 0x36 ;  /* 0x0000003686247836 */ /* 0x040fe20000000000 */
[----:B------:R-:W-:Y:S02]  /*2c00*/  FMNMX3 R37, R37, R150, R35, !PT ;  /* 0x0000009625257276 */ /* 0x000fe40007800023 */
[----:B------:R-:W-:-:S02]  /*2c10*/  IADD3 R38, PT, PT, R134, 0x35, RZ ;  /* 0x0000003586267810 */ /* 0x000fc40007ffe0ff */
[----:B------:R-:W-:Y:S02]  /*2c20*/  FSEL R206, R53, -INF , P3 ;  /* 0xff80000035ce7808 */ /* 0x000fe40001800000 */
[----:B------:R-:W-:Y:S02]  /*2c30*/  FMNMX3 R37, R37, R152, R123, !PT ;  /* 0x0000009825257276 */ /* 0x000fe4000780007b */
[C---:B------:R-:W-:Y:S01]  /*2c40*/  ISETP.GE.AND P3, PT, R3.reuse, R38, PT ;  /* 0x000000260300720c */ /* 0x040fe20003f66270 */
[----:B------:R-:W-:Y:S01]  /*2c50*/  VIADD R38, R134, 0x37 ;  /* 0x0000003786267836 */ /* 0x000fe20000000000 */
[----:B------:R-:W-:Y:S02]  /*2c60*/  FSEL R153, R54, -INF , P6 ;  /* 0xff80000036997808 */ /* 0x000fe40003000000 */
[----:B------:R-:W-:Y:S02]  /*2c70*/  ISETP.GE.AND P6, PT, R3, R36, PT ;  /* 0x000000240300720c */ /* 0x000fe40003fc6270 */
[----:B------:R-:W-:-:S02]  /*2c80*/  IADD3 R36, PT, PT, R134, 0x38, RZ ;  /* 0x0000003886247810 */ /* 0x000fc40007ffe0ff */
        /* <DEDUP_REMOVED lines=10> */
[----:B------:R-:W-:Y:S02]  /*2d30*/  FMNMX3 R37, R37, R210, R207, !PT ;  /* 0x000000d225257276 */ /* 0x000fe400078000cf */
[C---:B------:R-:W-:Y:S02]  /*2d40*/  ISETP.GE.AND P3, PT, R3.reuse, R38, PT ;  /* 0x000000260300720c */ /* 0x040fe40003f66270 */
[----:B------:R-:W-:Y:S01]  /*2d50*/  ISETP.GE.AND P6, PT, R3, R36, PT ;  /* 0x000000240300720c */ /* 0x000fe20003fc6270 */
[C---:B------:R-:W-:Y:S01]  /*2d60*/  VIADD R36, R134.reuse, 0x3c ;  /* 0x0000003c86247836 */ /* 0x040fe20000000000 */
[----:B------:R-:W-:-:S02]  /*2d70*/  IADD3 R38, PT, PT, R134, 0x3b, RZ ;  /* 0x0000003b86267810 */ /* 0x000fc40007ffe0ff */
[----:B------:R-:W-:Y:S02]  /*2d80*/  FSEL R216, R59, -INF , P5 ;  /* 0xff8000003bd87808 */ /* 0x000fe40002800000 */
[----:B------:R-:W-:Y:S02]  /*2d90*/  FSEL R213, R60, -INF , P4 ;  /* 0xff8000003cd57808 */ /* 0x000fe40002000000 */
[----:B------:R-:W-:Y:S02]  /*2da0*/  FMNMX3 R37, R37, R212, R209, !PT ;  /* 0x000000d425257276 */ /* 0x000fe400078000d1 */
[C---:B------:R-:W-:Y:S01]  /*2db0*/  ISETP.GE.AND P5, PT, R3.reuse, R38, PT ;  /* 0x000000260300720c */ /* 0x040fe20003fa6270 */
[----:B------:R-:W-:Y:S01]  /*2dc0*/  VIADD R38, R134, 0x3d ;  /* 0x0000003d86267836 */ /* 0x000fe20000000000 */
[----:B------:R-:W-:Y:S02]  /*2dd0*/  ISETP.GE.AND P4, PT, R3, R36, PT ;  /* 0x000000240300720c */ /* 0x000fe40003f86270 */
[----:B------:R-:W-:-:S02]  /*2de0*/  FSEL R218, R61, -INF , P3 ;  /* 0xff8000003dda7808 */ /* 0x000fc40001800000 */
[C---:B------:R-:W-:Y:S01]  /*2df0*/  IADD3 R36, PT, PT, R134.reuse, 0x3e, RZ ;  /* 0x0000003e86247810 */ /* 0x040fe20007ffe0ff */
[----:B------:R-:W-:Y:S01]  /*2e00*/  VIADD R134, R134, 0x3f ;  /* 0x0000003f86867836 */ /* 0x000fe20000000000 */
[----:B------:R-:W-:Y:S02]  /*2e10*/  FSEL R215, R62, -INF , P6 ;  /* 0xff8000003ed77808 */ /* 0x000fe40003000000 */
[----:B------:R-:W-:Y:S02]  /*2e20*/  FMNMX3 R37, R37, R216, R213, !PT ;  /* 0x000000d825257276 */ /* 0x000fe400078000d5 */
[C---:B------:R-:W-:Y:S02]  /*2e30*/  ISETP.GE.AND P3, PT, R3.reuse, R38, PT ;  /* 0x000000260300720c */ /* 0x040fe40003f66270 */
[----:B------:R-:W-:Y:S02]  /*2e40*/  ISETP.GE.AND P6, PT, R3, R36, PT ;  /* 0x000000240300720c */ /* 0x000fe40003fc6270 */
[----:B------:R-:W-:-:S02]  /*2e50*/  FSEL R214, R63, -INF , P5 ;  /* 0xff8000003fd67808 */ /* 0x000fc40002800000 */
[----:B------:R-:W-:Y:S02]  /*2e60*/  FSEL R211, R64, -INF , P4 ;  /* 0xff80000040d37808 */ /* 0x000fe40002000000 */
[----:B------:R-:W-:Y:S02]  /*2e70*/  FMNMX3 R37, R37, R218, R215, !PT ;  /* 0x000000da25257276 */ /* 0x000fe400078000d7 */
[----:B------:R-:W-:Y:S02]  /*2e80*/  ISETP.GE.AND P5, PT, R3, R134, PT ;  /* 0x000000860300720c */ /* 0x000fe40003fa6270 */
[----:B------:R-:W-:Y:S02]  /*2e90*/  FSEL R157, R65, -INF , P3 ;  /* 0xff800000419d7808 */ /* 0x000fe40001800000 */
[----:B------:R-:W-:Y:S02]  /*2ea0*/  FSEL R208, R66, -INF , P6 ;  /* 0xff80000042d07808 */ /* 0x000fe40003000000 */
[----:B------:R-:W-:-:S02]  /*2eb0*/  FMNMX3 R37, R37, R214, R211, !PT ;  /* 0x000000d625257276 */ /* 0x000fc400078000d3 */
[----:B------:R-:W-:Y:S02]  /*2ec0*/  FSEL R154, R67, -INF , P5 ;  /* 0xff800000439a7808 */ /* 0x000fe40002800000 */
[----:B------:R-:W-:Y:S02]  /*2ed0*/  FMNMX3 R37, R37, R157, R208, !PT ;  /* 0x0000009d25257276 */ /* 0x000fe400078000d0 */
[----:B------:R-:W-:Y:S02]  /*2ee0*/  LOP3.LUT R36, R0, 0x7f, RZ, 0xc0, !PT ;  /* 0x0000007f00247812 */ /* 0x000fe400078ec0ff */
[----:B------:R-:W-:Y:S01]  /*2ef0*/  FMNMX R37, R154, R37, !PT ;  /* 0x000000259a257209 */ /* 0x000fe20007800000 */
[C---:B-1----:R-:W-:Y:S01]  /*2f00*/  IMAD R219, R199.reuse, 0x6, RZ ;  /* 0x00000006c7db7824 */ /* 0x042fe200078e02ff */
[C---:B------:R-:W-:Y:S01]  /*2f10*/  SHF.L.U32 R193, R199.reuse, 0x1, RZ ;  /* 0x00000001c7c17819 */ /* 0x040fe200000006ff */
[----:B------:R-:W-:Y:S01]  /*2f20*/  IMAD R36, R36, UR5, RZ ;  /* 0x0000000524247c24 */ /* 0x000fe2000f8e02ff */
[----:B------:R-:W-:Y:S01]  /*2f30*/  UIMAD.WIDE UR4, UR4, 0x2, URZ ;  /* 0x00000002040478a5 */ /* 0x000fe2000f8e02ff */
[----:B------:R-:W0:Y:S01]  /*2f40*/  SHFL.BFLY PT, R38, R37, 0x10, 0x1f ;  /* 0x0e001f0025267f89 */ /* 0x000e2200000e0000 */
[C---:B------:R-:W-:Y:S01]  /*2f50*/  IMAD R195, R199.reuse, 0x3, RZ ;  /* 0x00000003c7c37824 */ /* 0x040fe200078e02ff */
[----:B------:R-:W-:Y:S01]  /*2f60*/  SHF.L.U32 R175, R199, 0x4, RZ ;  /* 0x00000004c7af7819 */ /* 0x000fe200000006ff */
[C---:B------:R-:W-:Y:S01]  /*2f70*/  IMAD.SHL.U32 R135, R36.reuse, 0x2, RZ ;  /* 0x0000000224877824 */ /* 0x040fe200078e00ff */
[----:B------:R-:W-:Y:S01]  /*2f80*/  PRMT R66, RZ, 0x7610, R66 ;  /* 0x00007610ff427816 */ /* 0x000fe20000000042 */
[----:B------:R-:W-:-:S03]  /*2f90*/  IMAD.HI R36, R36, 0x2, RZ ;  /* 0x0000000224247827 */ /* 0x000fc600078e02ff */
[----:B---3--:R-:W-:Y:S01]  /*2fa0*/  IADD3 R134, P3, P4, R135, UR6, R40 ;  /* 0x0000000687867c10 */ /* 0x008fe2000fc7e028 */
[----:B------:R-:W-:-:S03]  /*2fb0*/  IMAD R187, R199, 0xa, RZ ;  /* 0x0000000ac7bb7824 */ /* 0x000fc600078e02ff */
[----:B------:R-:W-:Y:S02]  /*2fc0*/  IADD3.X R135, PT, PT, R36, UR5, R41, P3, P4 ;  /* 0x0000000524877c10 */ /* 0x000fe40009fe8429 */
[-C--:B------:R-:W-:Y:S01]  /*2fd0*/  IADD3 R200, P5, PT, R219, R134.reuse, RZ ;  /* 0x00000086dbc87210 */ /* 0x080fe20007fbe0ff */
[----:B------:R-:W-:Y:S01]  /*2fe0*/  IMAD.SHL.U32 R197, R199, 0x4, RZ ;  /* 0x00000004c7c57824 */ /* 0x000fe200078e00ff */
[-C--:B------:R-:W-:Y:S01]  /*2ff0*/  IADD3 R204, P6, PT, R193, R134.reuse, RZ ;  /* 0x00000086c1cc7210 */ /* 0x080fe20007fde0ff */
[C---:B------:R-:W-:Y:S01]  /*3000*/  IMAD R217, R199.reuse, 0x5, RZ ;  /* 0x00000005c7d97824 */ /* 0x040fe200078e02ff */
[CC--:B------:R-:W-:Y:S01]  /*3010*/  LEA R202, P3, R199.reuse, R134.reuse, 0x2 ;  /* 0x00000086c7ca7211 */ /* 0x0c0fe200078610ff */
[----:B------:R-:W-:Y:S01]  /*3020*/  IMAD R179, R199, 0xe, RZ ;  /* 0x0000000ec7b37824 */ /* 0x000fe200078e02ff */
[----:B0-----:R-:W-:Y:S01]  /*3030*/  FMNMX3 R37, R37, -INF , R38, !PT ;  /* 0xff80000025257876 */ /* 0x001fe20007800026 */
[C---:B------:R-:W-:Y:S01]  /*3040*/  IMAD R183, R199.reuse, 0xc, RZ ;  /* 0x0000000cc7b77824 */ /* 0x040fe200078e02ff */
[C---:B------:R-:W-:Y:S01]  /*3050*/  LEA R198, P4, R199.reuse, R134, 0x3 ;  /* 0x00000086c7c67211 */ /* 0x040fe200078818ff */
[----:B------:R-:W-:-:S02]  /*3060*/  IMAD R160, R199, 0x7, RZ ;  /* 0x00000007c7a07824 */ /* 0x000fc400078e02ff */
[----:B------:R-:W-:Y:S02]  /*3070*/  IMAD.SHL.U32 R191, R199, 0x8, RZ ;  /* 0x00000008c7bf7824 */ /* 0x000fe400078e00ff */
[----:B------:R-:W-:Y:S01]  /*3080*/  FADD R149, R143, -R37 ;  /* 0x800000258f957221 */ /* 0x000fe20000000000 */
[-C--:B------:R-:W-:Y:S01]  /*3090*/  LEA.HI.X.SX32 R201, R195, R135.reuse, 0x1, P5 ;  /* 0x00000087c3c97211 */ /* 0x080fe200028f0eff */
[----:B------:R-:W-:Y:S01]  /*30a0*/  IMAD R189, R199, 0x9, RZ ;  /* 0x00000009c7bd7824 */ /* 0x000fe200078e02ff */
[-C--:B------:R-:W-:Y:S01]  /*30b0*/  IADD3 R196, P5, PT, R187, R134.reuse, RZ ;  /* 0x00000086bbc47210 */ /* 0x080fe20007fbe0ff */
[----:B------:R-:W-:Y:S01]  /*30c0*/  FMUL R229, R149, 1.4426950216293334961 ;  /* 0x3fb8aa3b95e57820 */ /* 0x000fe20000400000 */
[CC--:B------:R-:W-:Y:S01]  /*30d0*/  LEA.HI.X.SX32 R205, R199.reuse, R135.reuse, 0x1, P6 ;  /* 0x00000087c7cd7211 */ /* 0x0c0fe200030f0eff */
[----:B------:R-:W-:Y:S01]  /*30e0*/  IMAD R171, R199, 0x12, RZ ;  /* 0x00000012c7ab7824 */ /* 0x000fe200078e02ff */
[----:B------:R-:W-:Y:S01]  /*30f0*/  LEA.HI.X.SX32 R203, R193, R135, 0x1, P3 ;  /* 0x00000087c1cb7211 */ /* 0x000fe200018f0eff */
[C---:B------:R-:W-:Y:S01]  /*3100*/  IMAD R167, R199.reuse, 0x14, RZ ;  /* 0x00000014c7a77824 */ /* 0x040fe200078e02ff */
[CC--:B------:R-:W-:Y:S01]  /*3110*/  LEA R190, P6, R199.reuse, R134.reuse, 0x4 ;  /* 0x00000086c7be7211 */ /* 0x0c0fe200078c20ff */
[C---:B------:R-:W-:Y:S01]  /*3120*/  IMAD R185, R199.reuse, 0xb, RZ ;  /* 0x0000000bc7b97824 */ /* 0x040fe200078e02ff */
[C---:B------:R-:W-:Y:S01]  /*3130*/  LEA R174, P3, R199.reuse, R134, 0x5 ;  /* 0x00000086c7ae7211 */ /* 0x040fe200078628ff */
[----:B------:R-:W-:-:S02]  /*3140*/  IMAD R163, R199, 0x16, RZ ;  /* 0x00000016c7a37824 */ /* 0x000fc400078e02ff */
[C---:B------:R-:W-:Y:S02]  /*3150*/  IMAD R159, R199.reuse, 0x18, RZ ;  /* 0x00000018c79f7824 */ /* 0x040fe400078e02ff */
[C---:B------:R-:W-:Y:S02]  /*3160*/  IMAD R181, R199.reuse, 0xd, RZ ;  /* 0x0000000dc7b57824 */ /* 0x040fe400078e02ff */
[C---:B------:R-:W-:Y:S02]  /*3170*/  IMAD R145, R199.reuse, 0x1a, RZ ;  /* 0x0000001ac7917824 */ /* 0x040fe400078e02ff */
[C---:B------:R-:W-:Y:S02]  /*3180*/  IMAD R141, R199.reuse, 0x1c, RZ ;  /* 0x0000001cc78d7824 */ /* 0x040fe400078e02ff */
[C---:B------:R-:W-:Y:S02]  /*3190*/  IMAD R177, R199.reuse, 0xf, RZ ;  /* 0x0000000fc7b17824 */ /* 0x040fe400078e02ff */
        /* <DEDUP_REMOVED lines=21> */
[C---:B------:R-:W-:Y:S01]  /*32f0*/  IMAD R235, R199.reuse, 0x3e, RZ ;  /* 0x0000003ec7eb7824 */ /* 0x040fe200078e02ff */
[----:B------:R-:W-:Y:S01]  /*3300*/  PRMT R64, RZ, 0x7610, R64 ;  /* 0x00007610ff407816 */ /* 0x000fe20000000040 */
[C---:B------:R-:W-:Y:S01]  /*3310*/  IMAD R143, R199.reuse, 0x1b, RZ ;  /* 0x0000001bc78f7824 */ /* 0x040fe200078e02ff */
[----:B------:R-:W-:Y:S01]  /*3320*/  PRMT R62, RZ, 0x7610, R62 ;  /* 0x00007610ff3e7816 */ /* 0x000fe2000000003e */
[----:B------:R-:W-:Y:S01]  /*3330*/  IMAD R149, R199, 0x38, RZ ;  /* 0x00000038c7957824 */ /* 0x000fe200078e02ff */
[-C--:B------:R-:W-:Y:S01]  /*3340*/  LEA.HI.X.SX32 R199, R197, R135.reuse, 0x1, P4 ;  /* 0x00000087c5c77211 */ /* 0x080fe200020f0eff */
[--C-:B------:R-:W-:Y:S01]  /*3350*/  FADD R138, R138, -R37.reuse ;  /* 0x800000258a8a7221 */ /* 0x100fe20000000000 */
[-C--:B------:R-:W-:Y:S01]  /*3360*/  LEA.HI.X.SX32 R197, R217, R135.reuse, 0x1, P5 ;  /* 0x00000087d9c57211 */ /* 0x080fe200028f0eff */
[--C-:B------:R-:W-:Y:S01]  /*3370*/  FADD R158, R158, -R37.reuse ;  /* 0x800000259e9e7221 */ /* 0x100fe20000000000 */
[-C--:B------:R-:W-:Y:S01]  /*3380*/  IADD3 R192, P5, PT, R179, R134.reuse, RZ ;  /* 0x00000086b3c07210 */ /* 0x080fe20007fbe0ff */
[--C-:B------:R-:W-:Y:S01]  /*3390*/  FADD R148, R148, -R37.reuse ;  /* 0x8000002594947221 */ /* 0x100fe20000000000 */
[--C-:B------:R-:W-:Y:S01]  /*33a0*/  FADD R146, R146, -R37.reuse ;  /* 0x8000002592927221 */ /* 0x100fe20000000000 */
[--C-:B------:R-:W-:Y:S01]  /*33b0*/  FADD R144, R144, -R37.reuse ;  /* 0x8000002590907221 */ /* 0x100fe20000000000 */
[-C--:B------:R-:W-:Y:S01]  /*33c0*/  LEA.HI.X.SX32 R193, R160, R135.reuse, 0x1, P5 ;  /* 0x00000087a0c17211 */ /* 0x080fe200028f0eff */
[--C-:B------:R-:W-:Y:S01]  /*33d0*/  FADD R136, R136, -R37.reuse ;  /* 0x8000002588887221 */ /* 0x100fe20000000000 */
[-C--:B------:R-:W-:Y:S01]  /*33e0*/  IADD3 R188, P5, PT, R171, R134.reuse, RZ ;  /* 0x00000086abbc7210 */ /* 0x080fe20007fbe0ff */
        /* <DEDUP_REMOVED lines=17> */
[CC--:B------:R-:W-:Y:S01]  /*3500*/  IADD3 R194, P4, PT, R183.reuse, R134.reuse, RZ ;  /* 0x00000086b7c27210 */ /* 0x0c0fe20007f9e0ff */
[----:B------:R-:W-:Y:S01]  /*3510*/  FMUL R138, R138, 1.4426950216293334961 ;  /* 0x3fb8aa3b8a8a7820 */ /* 0x000fe20000400000 */
[-C--:B------:R-:W-:Y:S01]  /*3520*/  LEA.HI.X.SX32 R183, R183, R135.reuse, 0x1, P6 ;  /* 0x00000087b7b77211 */ /* 0x080fe200030f0eff */
[----:B------:R-:W-:Y:S01]  /*3530*/  FMUL R158, R158, 1.4426950216293334961 ;  /* 0x3fb8aa3b9e9e7820 */ /* 0x000fe20000400000 */
[-C--:B------:R-:W-:Y:S01]  /*3540*/  IADD3 R178, P6, PT, R141, R134.reuse, RZ ;  /* 0x000000868db27210 */ /* 0x080fe20007fde0ff */
[--C-:B------:R-:W-:Y:S01]  /*3550*/  FADD R8, R8, -R37.reuse ;  /* 0x8000002508087221 */ /* 0x100fe20000000000 */
[-C--:B------:R-:W-:Y:S01]  /*3560*/  LEA.HI.X.SX32 R181, R181, R135.reuse, 0x1, P5 ;  /* 0x00000087b5b57211 */ /* 0x080fe200028f0eff */
[----:B------:R-:W-:Y:S01]  /*3570*/  MUFU.EX2 R229, R229 ;  /* 0x000000e500e57308 */ /* 0x000fe20000000800 */
        /* <DEDUP_REMOVED lines=15> */
[----:B------:R-:W-:Y:S01]  /*3670*/  FMUL R148, R148, 1.4426950216293334961 ;  /* 0x3fb8aa3b94947820 */ /* 0x000fe20000400000 */
[-C--:B------:R-:W-:Y:S01]  /*3680*/  IADD3 R166, P3, PT, R166, R134.reuse, RZ ;  /* 0x00000086a6a67210 */ /* 0x080fe20007f7e0ff */
[----:B------:R-:W-:Y:S01]  /*3690*/  FMUL R146, R146, 1.4426950216293334961 ;  /* 0x3fb8aa3b92927820 */ /* 0x000fe20000400000 */
[-C--:B------:R-:W-:Y:S01]  /*36a0*/  LEA.HI.X.SX32 R173, R173, R135.reuse, 0x1, P4 ;  /* 0x00000087adad7211 */ /* 0x080fe200020f0eff */
[----:B------:R0:W-:Y:S01]  /*36b0*/  MUFU.EX2 R217, R138 ;  /* 0x0000008a00d97308 */ /* 0x0001e20000000800 */
[-C--:B------:R-:W-:Y:S01]  /*36c0*/  IADD3 R164, P4, PT, R251, R134.reuse, RZ ;  /* 0x00000086fba47210 */ /* 0x080fe20007f9e0ff */
[----:B------:R-:W-:Y:S01]  /*36d0*/  FMUL R144, R144, 1.4426950216293334961 ;  /* 0x3fb8aa3b90907820 */ /* 0x000fe20000400000 */
[-C--:B------:R-:W-:Y:S01]  /*36e0*/  LEA.HI.X.SX32 R171, R171, R135.reuse, 0x1, P6 ;  /* 0x00000087abab7211 */ /* 0x080fe200030f0eff */
[----:B------:R-:W-:Y:S01]  /*36f0*/  FMUL R142, R142, 1.4426950216293334961 ;  /* 0x3fb8aa3b8e8e7820 */ /* 0x000fe20000400000 */
[-C--:B------:R-:W-:Y:S01]  /*3700*/  IADD3 R162, P6, PT, R249, R134.reuse, RZ ;  /* 0x00000086f9a27210 */ /* 0x080fe20007fde0ff */
[--C-:B------:R-:W-:Y:S01]  /*3710*/  FADD R212, R212, -R37.reuse ;  /* 0x80000025d4d47221 */ /* 0x100fe20000000000 */
[-C--:B------:R-:W-:Y:S01]  /*3720*/  LEA.HI.X.SX32 R169, R169, R135.reuse, 0x1, P5 ;  /* 0x00000087a9a97211 */ /* 0x080fe200028f0eff */
[----:B------:R1:W3:Y:S01]  /*3730*/  MUFU.EX2 R232, R158 ;  /* 0x0000009e00e87308 */ /* 0x0002e20000000800 */
[----:B0-----:R-:W-:Y:S01]  /*3740*/  FMUL R138, R136, 1.4426950216293334961 ;  /* 0x3fb8aa3b888a7820 */ /* 0x001fe20000400000 */
[-C--:B------:R-:W-:Y:S01]  /*3750*/  IADD3 R160, P5, PT, R247, R134.reuse, RZ ;  /* 0x00000086f7a07210 */ /* 0x080fe20007fbe0ff */
[--C-:B------:R-:W-:Y:S01]  /*3760*/  FADD R136, R122, -R37.reuse ;  /* 0x800000257a887221 */ /* 0x100fe20000000000 */
[-C--:B------:R-:W-:Y:S01]  /*3770*/  LEA.HI.X.SX32 R167, R167, R135.reuse, 0x1, P3 ;  /* 0x00000087a7a77211 */ /* 0x080fe200018f0eff */
[----:B------:R-:W-:Y:S01]  /*3780*/  FMUL R137, R137, 1.4426950216293334961 ;  /* 0x3fb8aa3b89897820 */ /* 0x000fe20000400000 */
[-C--:B------:R-:W-:Y:S01]  /*3790*/  LEA.HI.X.SX32 R165, R165, R135.reuse, 0x1, P4 ;  /* 0x00000087a5a57211 */ /* 0x080fe200020f0eff */
[----:B------:R-:W-:Y:S01]  /*37a0*/  FMUL R4, R4, 1.4426950216293334961 ;  /* 0x3fb8aa3b04047820 */ /* 0x000fe20000400000 */
[----:B------:R0:W4:Y:S01]  /*37b0*/  MUFU.EX2 R228, R148 ;  /* 0x0000009400e47308 */ /* 0x0001220000000800 */
[-C--:B-1----:R-:W-:Y:S01]  /*37c0*/  IADD3 R158, P3, PT, R245, R134.reuse, RZ ;  /* 0x00000086f59e7210 */ /* 0x082fe20007f7e0ff */
[----:B------:R-:W-:Y:S01]  /*37d0*/  FMUL R5, R5, 1.4426950216293334961 ;  /* 0x3fb8aa3b05057820 */ /* 0x000fe20000400000 */
[-C--:B------:R-:W-:Y:S01]  /*37e0*/  LEA.HI.X.SX32 R163, R163, R135.reuse, 0x1, P6 ;  /* 0x00000087a3a37211 */ /* 0x080fe200030f0eff */
[----:B------:R-:W-:Y:S01]  /*37f0*/  FMUL R136, R136, 1.4426950216293334961 ;  /* 0x3fb8aa3b88887820 */ /* 0x000fe20000400000 */
[-C--:B------:R-:W-:Y:S01]  /*3800*/  LEA.HI.X.SX32 R161, R161, R135.reuse, 0x1, P5 ;  /* 0x00000087a1a17211 */ /* 0x080fe200028f0eff */
[----:B------:R-:W-:Y:S01]  /*3810*/  FMUL R226, R16, 1.4426950216293334961 ;  /* 0x3fb8aa3b10e27820 */ /* 0x000fe20000400000 */
[----:B------:R-:W-:Y:S01]  /*3820*/  FMUL R6, R6, 1.4426950216293334961 ;  /* 0x3fb8aa3b06067820 */ /* 0x000fe20000400000 */
[----:B------:R1:W2:Y:S01]  /*3830*/  MUFU.EX2 R225, R146 ;  /* 0x0000009200e17308 */ /* 0x0002a20000000800 */
[-C--:B0-----:R-:W-:Y:S01]  /*3840*/  IADD3 R148, P4, PT, R223, R134.reuse, RZ ;  /* 0x00000086df947210 */ /* 0x081fe20007f9e0ff */
[----:B------:R-:W-:Y:S01]  /*3850*/  FMUL R139, R139, 1.4426950216293334961 ;  /* 0x3fb8aa3b8b8b7820 */ /* 0x000fe20000400000 */
[-C--:B------:R-:W-:Y:S01]  /*3860*/  LEA.HI.X.SX32 R159, R159, R135.reuse, 0x1, P3 ;  /* 0x000000879f9f7211 */ /* 0x080fe200018f0eff */
[----:B------:R-:W-:Y:S01]  /*3870*/  FMUL R140, R140, 1.4426950216293334961 ;  /* 0x3fb8aa3b8c8c7820 */ /* 0x000fe20000400000 */
[----:B------:R-:W-:Y:S01]  /*3880*/  FMUL R7, R7, 1.4426950216293334961 ;  /* 0x3fb8aa3b07077820 */ /* 0x000fe20000400000 */
[----:B------:R-:W-:Y:S01]  /*3890*/  FMUL R8, R8, 1.4426950216293334961 ;  /* 0x3fb8aa3b08087820 */ /* 0x000fe20000400000 */
[----:B------:R-:W-:Y:S01]  /*38a0*/  FMUL R9, R9, 1.4426950216293334961 ;  /* 0x3fb8aa3b09097820 */ /* 0x000fe20000400000 */
[----:B------:R0:W2:Y:S01]  /*38b0*/  MUFU.EX2 R224, R144 ;  /* 0x0000009000e07308 */ /* 0x0000a20000000800 */
[-C--:B-1----:R-:W-:Y:S01]  /*38c0*/  IADD3 R146, P6, PT, R243, R134.reuse, RZ ;  /* 0x00000086f3927210 */ /* 0x082fe20007fde0ff */
[----:B------:R-:W-:Y:S01]  /*38d0*/  FMUL R13, R13, 1.4426950216293334961 ;  /* 0x3fb8aa3b0d0d7820 */ /* 0x000fe20000400000 */
[----:B------:R-:W-:Y:S01]  /*38e0*/  FMUL R10, R10, 1.4426950216293334961 ;  /* 0x3fb8aa3b0a0a7820 */ /* 0x000fe20000400000 */
[----:B------:R-:W-:Y:S01]  /*38f0*/  FMUL R12, R12, 1.4426950216293334961 ;  /* 0x3fb8aa3b0c0c7820 */ /* 0x000fe20000400000 */
[----:B------:R-:W-:Y:S01]  /*3900*/  FMUL R15, R15, 1.4426950216293334961 ;  /* 0x3fb8aa3b0f0f7820 */ /* 0x000fe20000400000 */
[----:B------:R-:W-:Y:S01]  /*3910*/  FMUL R14, R14, 1.4426950216293334961 ;  /* 0x3fb8aa3b0e0e7820 */ /* 0x000fe20000400000 */
[----:B------:R-:W-:Y:S01]  /*3920*/  FMUL R207, R207, 1.4426950216293334961 ;  /* 0x3fb8aa3bcfcf7820 */ /* 0x000fe20000400000 */
[----:B------:R1:W2:Y:S01]  /*3930*/  MUFU.EX2 R221, R142 ;  /* 0x0000008e00dd7308 */ /* 0x0002a20000000800 */
[-C--:B0-----:R-:W-:Y:S01]  /*3940*/  IADD3 R144, P5, PT, R241, R134.reuse, RZ ;  /* 0x00000086f1907210 */ /* 0x081fe20007fbe0ff */
[--C-:B------:R-:W-:Y:S01]  /*3950*/  FADD R209, R209, -R37.reuse ;  /* 0x80000025d1d17221 */ /* 0x100fe20000000000 */
[--C-:B------:R-:W-:Y:S01]  /*3960*/  FADD R216, R216, -R37.reuse ;  /* 0x80000025d8d87221 */ /* 0x100fe20000000000 */
[--C-:B------:R-:W-:Y:S01]  /*3970*/  FADD R213, R213, -R37.reuse ;  /* 0x80000025d5d57221 */ /* 0x100fe20000000000 */
[--C-:B------:R-:W-:Y:S01]  /*3980*/  FADD R218, R218, -R37.reuse ;  /* 0x80000025dada7221 */ /* 0x100fe20000000000 */
[--C-:B------:R-:W-:Y:S01]  /*3990*/  FADD R215, R215, -R37.reuse ;  /* 0x80000025d7d77221 */ /* 0x100fe20000000000 */
[--C-:B------:R-:W-:Y:S01]  /*39a0*/  FADD R208, R208, -R37.reuse ;  /* 0x80000025d0d07221 */ /* 0x100fe20000000000 */
[--C-:B------:R-:W-:Y:S01]  /*39b0*/  FADD R154, R154, -R37.reuse ;  /* 0x800000259a9a7221 */ /* 0x100fe20000000000 */
[-C--:B-1----:R-:W-:Y:S01]  /*39c0*/  IADD3 R142, P3, PT, R149, R134.reuse, RZ ;  /* 0x00000086958e7210 */ /* 0x082fe20007f7e0ff */
[----:B------:R0:W5:Y:S01]  /*39d0*/  @P1 LDG.E.U16 R66, desc[UR28][R134.64] ;  /* 0x0000001c86421981 */ /* 0x000162000c1e1500 */
[-C--:B------:R-:W-:Y:S01]  /*39e0*/  LEA.HI.X.SX32 R149, R147, R135.reuse, 0x1, P4 ;  /* 0x0000008793957211 */ /* 0x080fe200020f0eff */
[----:B------:R1:W-:Y:S01]  /*39f0*/  MUFU.EX2 R223, R136 ;  /* 0x0000008800df7308 */ /* 0x0003e20000000800 */
[-C--:B------:R-:W-:Y:S01]  /*3a00*/  LEA.HI.X.SX32 R147, R145, R135.reuse, 0x1, P6 ;  /* 0x0000008791937211 */ /* 0x080fe200030f0eff */
[----:B------:R-:W-:Y:S01]  /*3a10*/  FADD R16, R11, -R37 ;  /* 0x800000250b107221 */ /* 0x000fe20000000000 */
[-C--:B------:R-:W-:Y:S01]  /*3a20*/  LEA.HI.X.SX32 R145, R143, R135.reuse, 0x1, P5 ;  /* 0x000000878f917211 */ /* 0x080fe200028f0eff */
[----:B------:R0:W5:Y:S01]  /*3a30*/  @P1 LDG.E.U16 R64, desc[UR28][R190.64] ;  /* 0x0000001cbe401981 */ /* 0x000162000c1e1500 */
[----:B------:R-:W-:Y:S01]  /*3a40*/  LEA.HI.X.SX32 R143, R141, R135, 0x1, P3 ;  /* 0x000000878d8f7211 */ /* 0x000fe200018f0eff */
[----:B------:R-:W-:Y:S01]  /*3a50*/  FMUL R16, R16, 1.4426950216293334961 ;  /* 0x3fb8aa3b10107820 */ /* 0x000fe20000400000 */
[----:B------:R-:W-:Y:S01]  /*3a60*/  PRMT R60, RZ, 0x7610, R60 ;  /* 0x00007610ff3c7816 */ /* 0x000fe2000000003c */
[----:B------:R0:W-:Y:S01]  /*3a70*/  MUFU.EX2 R220, R137 ;  /* 0x0000008900dc7308 */ /* 0x0001e20000000800 */
[----:B-1----:R-:W-:Y:S01]  /*3a80*/  IADD3 R136, P5, PT, R235, R134, RZ ;  /* 0x00000086eb887210 */ /* 0x002fe20007fbe0ff */
[----:B------:R1:W5:Y:S01]  /*3a90*/  @P1 LDG.E.U16 R62, desc[UR28][R174.64] ;  /* 0x0000001cae3e1981 */ /* 0x000362000c1e1500 */
[----:B------:R-:W-:-:S02]  /*3aa0*/  PRMT R67, RZ, 0x7610, R67 ;  /* 0x00007610ff437816 */ /* 0x000fc40000000043 */
[----:B------:R-:W-:Y:S01]  /*3ab0*/  PRMT R65, RZ, 0x7610, R65 ;  /* 0x00007610ff417816 */ /* 0x000fe20000000041 */
[----:B------:R1:W5:Y:S01]  /*3ac0*/  @P1 LDG.E.U16 R155, desc[UR28][R204.64] ;  /* 0x0000001ccc9b1981 */ /* 0x000362000c1e1500 */
[----:B------:R-:W-:Y:S01]  /*3ad0*/  PRMT R63, RZ, 0x7610, R63 ;  /* 0x00007610ff3f7816 */ /* 0x000fe2000000003f */
[----:B------:R-:W-:Y:S01]  /*3ae0*/  MUFU.EX2 R230, R5 ;  /* 0x0000000500e67308 */ /* 0x000fe20000000800 */
[----:B0-----:R-:W-:Y:S02]  /*3af0*/  LEA.HI.X.SX32 R137, R227, R135, 0x1, P5 ;  /* 0x00000087e3897211 */ /* 0x001fe400028f0eff */
[----:B------:R-:W-:Y:S02]  /*3b00*/  PRMT R58, RZ, 0x7610, R58 ;  /* 0x00007610ff3a7816 */ /* 0x000fe4000000003a */
[----:B------:R-:W-:Y:S02]  /*3b10*/  PRMT R56, RZ, 0x7610, R56 ;  /* 0x00007610ff387816 */ /* 0x000fe40000000038 */
[----:B------:R-:W-:Y:S01]  /*3b20*/  PRMT R54, RZ, 0x7610, R54 ;  /* 0x00007610ff367816 */ /* 0x000fe20000000036 */
[----:B------:R0:W-:Y:S01]  /*3b30*/  MUFU.EX2 R227, R4 ;  /* 0x0000000400e37308 */ /* 0x0001e20000000800 */
[----:B------:R-:W-:-:S02]  /*3b40*/  PRMT R52, RZ, 0x7610, R52 ;  /* 0x00007610ff347816 */ /* 0x000fc40000000034 */
[----:B------:R-:W-:Y:S02]  /*3b50*/  PRMT R61, RZ, 0x7610, R61 ;  /* 0x00007610ff3d7816 */ /* 0x000fe4000000003d */
[----:B------:R-:W-:Y:S02]  /*3b60*/  PRMT R59, RZ, 0x7610, R59 ;  /* 0x00007610ff3b7816 */ /* 0x000fe4000000003b */
[----:B------:R-:W-:Y:S01]  /*3b70*/  PRMT R57, RZ, 0x7610, R57 ;  /* 0x00007610ff397816 */ /* 0x000fe20000000039 */
[----:B------:R-:W-:Y:S01]  /*3b80*/  MUFU.EX2 R11, R226 ;  /* 0x000000e2000b7308 */ /* 0x000fe20000000800 */
[----:B0-----:R-:W-:Y:S01]  /*3b90*/  FADD R4, R17, -R37 ;  /* 0x8000002511047221 */ /* 0x001fe20000000000 */
[----:B------:R-:W-:Y:S02]  /*3ba0*/  PRMT R55, RZ, 0x7610, R55 ;  /* 0x00007610ff377816 */ /* 0x000fe40000000037 */
[----:B------:R-:W-:Y:S01]  /*3bb0*/  PRMT R50, RZ, 0x7610, R50 ;  /* 0x00007610ff327816 */ /* 0x000fe20000000032 */
[----:B------:R-:W-:Y:S01]  /*3bc0*/  FMUL R5, R4, 1.4426950216293334961 ;  /* 0x3fb8aa3b04057820 */ /* 0x000fe20000400000 */
[----:B------:R-:W-:Y:S01]  /*3bd0*/  FADD R4, R18, -R37 ;  /* 0x8000002512047221 */ /* 0x000fe20000000000 */
[----:B------:R-:W-:Y:S01]  /*3be0*/  PRMT R48, RZ, 0x7610, R48 ;  /* 0x00007610ff307816 */ /* 0x000fe20000000030 */
[----:B------:R0:W-:Y:S01]  /*3bf0*/  MUFU.EX2 R226, R6 ;  /* 0x0000000600e27308 */ /* 0x0001e20000000800 */
[----:B------:R-:W-:-:S02]  /*3c00*/  PRMT R46, RZ, 0x7610, R46 ;  /* 0x00007610ff2e7816 */ /* 0x000fc4000000002e */
[----:B------:R-:W-:Y:S02]  /*3c10*/  PRMT R44, RZ, 0x7610, R44 ;  /* 0x00007610ff2c7816 */ /* 0x000fe4000000002c */
[----:B------:R-:W-:Y:S02]  /*3c20*/  PRMT R53, RZ, 0x7610, R53 ;  /* 0x00007610ff357816 */ /* 0x000fe40000000035 */
[----:B------:R-:W-:Y:S01]  /*3c30*/  PRMT R51, RZ, 0x7610, R51 ;  /* 0x00007610ff337816 */ /* 0x000fe20000000033 */
[----:B------:R1:W-:Y:S01]  /*3c40*/  MUFU.EX2 R122, R138 ;  /* 0x0000008a007a7308 */ /* 0x0003e20000000800 */
[----:B0-----:R-:W-:Y:S01]  /*3c50*/  FMUL R6, R4, 1.4426950216293334961 ;  /* 0x3fb8aa3b04067820 */ /* 0x001fe20000400000 */
[----:B------:R-:W-:Y:S01]  /*3c60*/  FADD R4, R20, -R37 ;  /* 0x8000002514047221 */ /* 0x000fe20000000000 */
[----:B------:R-:W-:Y:S02]  /*3c70*/  PRMT R49, RZ, 0x7610, R49 ;  /* 0x00007610ff317816 */ /* 0x000fe40000000031 */
[----:B------:R-:W-:-:S02]  /*3c80*/  PRMT R47, RZ, 0x7610, R47 ;  /* 0x00007610ff2f7816 */ /* 0x000fc4000000002f */
[----:B------:R-:W-:Y:S01]  /*3c90*/  PRMT R42, RZ, 0x7610, R42 ;  /* 0x00007610ff2a7816 */ /* 0x000fe2000000002a */
[----:B------:R0:W-:Y:S01]  /*3ca0*/  MUFU.EX2 R18, R5 ;  /* 0x0000000500127308 */ /* 0x0001e20000000800 */
[----:B-1----:R-:W-:Y:S02]  /*3cb0*/  IADD3 R138, P6, PT, R237, R134, RZ ;  /* 0x00000086ed8a7210 */ /* 0x002fe40007fde0ff */
[----:B------:R-:W-:Y:S02]  /*3cc0*/  PRMT R40, RZ, 0x7610, R40 ;  /* 0x00007610ff287816 */ /* 0x000fe40000000028 */
[----:B------:R-:W-:Y:S02]  /*3cd0*/  PRMT R38, RZ, 0x7610, R38 ;  /* 0x00007610ff267816 */ /* 0x000fe40000000026 */
[----:B------:R-:W-:Y:S01]  /*3ce0*/  PRMT R36, RZ, 0x7610, R36 ;  /* 0x00007610ff247816 */ /* 0x000fe20000000024 */
[----:B------:R1:W-:Y:S01]  /*3cf0*/  MUFU.EX2 R219, R139 ;  /* 0x0000008b00db7308 */ /* 0x0003e20000000800 */
[----:B0-----:R-:W-:Y:S01]  /*3d00*/  FMUL R5, R4, 1.4426950216293334961 ;  /* 0x3fb8aa3b04057820 */ /* 0x001fe20000400000 */
[----:B------:R-:W-:Y:S01]  /*3d10*/  FADD R4, R19, -R37 ;  /* 0x8000002513047221 */ /* 0x000fe20000000000 */
[----:B------:R-:W-:-:S02]  /*3d20*/  PRMT R45, RZ, 0x7610, R45 ;  /* 0x00007610ff2d7816 */ /* 0x000fc4000000002d */
[----:B------:R-:W-:Y:S02]  /*3d30*/  PRMT R43, RZ, 0x7610, R43 ;  /* 0x00007610ff2b7816 */ /* 0x000fe4000000002b */
[----:B------:R-:W-:Y:S01]  /*3d40*/  PRMT R41, RZ, 0x7610, R41 ;  /* 0x00007610ff297816 */ /* 0x000fe20000000029 */
[----:B------:R0:W2:Y:S01]  /*3d50*/  MUFU.EX2 R222, R140 ;  /* 0x0000008c00de7308 */ /* 0x0000a20000000800 */
[----:B-1----:R-:W-:Y:S02]  /*3d60*/  LEA.HI.X.SX32 R139, R231, R135, 0x1, P6 ;  /* 0x00000087e78b7211 */ /* 0x002fe400030f0eff */
[----:B------:R-:W-:-:S05]  /*3d70*/  PRMT R39, RZ, 0x7610, R39 ;  /* 0x00007610ff277816 */ /* 0x000fca0000000027 */
[----:B------:R-:W-:Y:S01]  /*3d80*/  MUFU.EX2 R234, R9 ;  /* 0x0000000900ea7308 */ /* 0x000fe20000000800 */
[----:B0-----:R-:W-:-:S07]  /*3d90*/  IADD3 R140, P4, PT, R239, R134, RZ ;  /* 0x00000086ef8c7210 */ /* 0x001fce0007f9e0ff */
[----:B------:R3:W-:Y:S01]  /*3da0*/  MUFU.EX2 R238, R13 ;  /* 0x0000000d00ee7308 */ /* 0x0007e20000000800 */
[----:B------:R-:W-:-:S07]  /*3db0*/  LEA.HI.X.SX32 R141, R233, R135, 0x1, P4 ;  /* 0x00000087e98d7211 */ /* 0x000fce00020f0eff */
[----:B------:R-:W-:Y:S08]  /*3dc0*/  MUFU.EX2 R236, R12 ;  /* 0x0000000c00ec7308 */ /* 0x000ff00000000800 */
[----:B------:R-:W-:Y:S01]  /*3dd0*/  MUFU.EX2 R15, R15 ;  /* 0x0000000f000f7308 */ /* 0x000fe20000000800 */
[----:B------:R-:W-:Y:S01]  /*3de0*/  FMUL R212, R212, 1.4426950216293334961 ;  /* 0x3fb8aa3bd4d47820 */ /* 0x000fe20000400000 */
[----:B------:R-:W-:-:S06]  /*3df0*/  FMUL R209, R209, 1.4426950216293334961 ;  /* 0x3fb8aa3bd1d17820 */ /* 0x000fcc0000400000 */
[----:B------:R-:W-:Y:S01]  /*3e00*/  MUFU.EX2 R207, R207 ;  /* 0x000000cf00cf7308 */ /* 0x000fe20000000800 */
[----:B------:R-:W-:Y:S01]  /*3e10*/  FMUL R216, R216, 1.4426950216293334961 ;  /* 0x3fb8aa3bd8d87820 */ /* 0x000fe20000400000 */
[----:B------:R-:W-:Y:S01]  /*3e20*/  FMUL R213, R213, 1.4426950216293334961 ;  /* 0x3fb8aa3bd5d57820 */ /* 0x000fe20000400000 */
[----:B------:R-:W-:Y:S01]  /*3e30*/  FMUL R218, R218, 1.4426950216293334961 ;  /* 0x3fb8aa3bdada7820 */ /* 0x000fe20000400000 */
[----:B------:R-:W-:Y:S01]  /*3e40*/  FMUL R215, R215, 1.4426950216293334961 ;  /* 0x3fb8aa3bd7d77820 */ /* 0x000fe20000400000 */
[----:B------:R-:W-:Y:S01]  /*3e50*/  FMUL R208, R208, 1.4426950216293334961 ;  /* 0x3fb8aa3bd0d07820 */ /* 0x000fe20000400000 */
[----:B------:R-:W-:Y:S01]  /*3e60*/  FMUL R154, R154, 1.4426950216293334961 ;  /* 0x3fb8aa3b9a9a7820 */ /* 0x000fe20000400000 */
[----:B------:R0:W5:Y:S01]  /*3e70*/  @P1 LDG.E.U16 R60, desc[UR28][R158.64] ;  /* 0x0000001c9e3c1981 */ /* 0x000162000c1e1500 */
[----:B------:R1:W-:Y:S01]  /*3e80*/  MUFU.EX2 R231, R7 ;  /* 0x0000000700e77308 */ /* 0x0003e20000000800 */
[----:B---3--:R-:W-:Y:S02]  /*3e90*/  FADD R13, R232, R229 ;  /* 0x000000e5e80d7221 */ /* 0x008fe40000000000 */
[----:B------:R0:W5:Y:S04]  /*3ea0*/  @P1 LDG.E.U16 R67, desc[UR28][R188.64] ;  /* 0x0000001cbc431981 */ /* 0x000168000c1e1500 */
[----:B------:R0:W5:Y:S01]  /*3eb0*/  @P1 LDG.E.U16 R65, desc[UR28][R172.64] ;  /* 0x0000001cac411981 */ /* 0x000162000c1e1500 */
[----:B------:R3:W-:Y:S01]  /*3ec0*/  MUFU.EX2 R233, R8 ;  /* 0x0000000800e97308 */ /* 0x0007e20000000800 */
[----:B-1----:R-:W-:Y:S01]  /*3ed0*/  FMUL R7, R4, 1.4426950216293334961 ;  /* 0x3fb8aa3b04077820 */ /* 0x002fe20000400000 */
[--C-:B------:R-:W-:Y:S01]  /*3ee0*/  FADD R4, R21, -R37.reuse ;  /* 0x8000002515047221 */ /* 0x100fe20000000000 */
[----:B------:R0:W5:Y:S04]  /*3ef0*/  @P1 LDG.E.U16 R63, desc[UR28][R148.64] ;  /* 0x0000001c943f1981 */ /* 0x000168000c1e1500 */
[----:B------:R0:W5:Y:S01]  /*3f00*/  @P1 LDG.E.U16 R58, desc[UR28][R202.64] ;  /* 0x0000001cca3a1981 */ /* 0x000162000c1e1500 */
[----:B------:R-:W-:Y:S01]  /*3f10*/  MUFU.EX2 R235, R10 ;  /* 0x0000000a00eb7308 */ /* 0x000fe20000000800 */
[----:B---3--:R-:W-:Y:S01]  /*3f20*/  FMUL R8, R4, 1.4426950216293334961 ;  /* 0x3fb8aa3b04087820 */ /* 0x008fe20000400000 */
[--C-:B------:R-:W-:Y:S01]  /*3f30*/  FADD R4, R22, -R37.reuse ;  /* 0x8000002516047221 */ /* 0x100fe20000000000 */
[----:B------:R0:W5:Y:S04]  /*3f40*/  @P1 LDG.E.U16 R56, desc[UR28][R186.64] ;  /* 0x0000001cba381981 */ /* 0x000168000c1e1500 */
[----:B------:R0:W5:Y:S01]  /*3f50*/  @P1 LDG.E.U16 R54, desc[UR28][R170.64] ;  /* 0x0000001caa361981 */ /* 0x000162000c1e1500 */
[----:B------:R1:W-:Y:S03]  /*3f60*/  MUFU.EX2 R20, R6 ;  /* 0x0000000600147308 */ /* 0x0003e60000000800 */
[----:B------:R0:W5:Y:S04]  /*3f70*/  @P1 LDG.E.U16 R52, desc[UR28][R146.64] ;  /* 0x0000001c92341981 */ /* 0x000168000c1e1500 */
[----:B------:R0:W5:Y:S01]  /*3f80*/  @P1 LDG.E.U16 R61, desc[UR28][R200.64] ;  /* 0x0000001cc83d1981 */ /* 0x000162000c1e1500 */
[----:B------:R-:W3:Y:S01]  /*3f90*/  MUFU.EX2 R16, R16 ;  /* 0x0000001000107308 */ /* 0x000ee20000000800 */
[----:B-1----:R-:W-:Y:S01]  /*3fa0*/  FMUL R6, R4, 1.4426950216293334961 ;  /* 0x3fb8aa3b04067820 */ /* 0x002fe20000400000 */
[--C-:B------:R-:W-:Y:S01]  /*3fb0*/  FADD R4, R23, -R37.reuse ;  /* 0x8000002517047221 */ /* 0x100fe20000000000 */
[----:B------:R0:W5:Y:S03]  /*3fc0*/  @P1 LDG.E.U16 R59, desc[UR28][R184.64] ;  /* 0x0000001cb83b1981 */ /* 0x000166000c1e1500 */
[----:B------:R-:W-:Y:S01]  /*3fd0*/  FMUL R9, R4, 1.4426950216293334961 ;  /* 0x3fb8aa3b04097820 */ /* 0x000fe20000400000 */
[----:B------:R-:W-:Y:S01]  /*3fe0*/  FADD R4, R24, -R37 ;  /* 0x8000002518047221 */ /* 0x000fe20000000000 */
[----:B------:R1:W-:Y:S01]  /*3ff0*/  MUFU.EX2 R19, R5 ;  /* 0x0000000500137308 */ /* 0x0003e20000000800 */
[----:B----4-:R-:W-:Y:S01]  /*4000*/  FADD R10, R228, R13 ;  /* 0x0000000de40a7221 */ /* 0x010fe20000000000 */
[----:B------:R0:W5:Y:S04]  /*4010*/  @P1 LDG.E.U16 R57, desc[UR28][R168.64] ;  /* 0x0000001ca8391981 */ /* 0x000168000c1e1500 */
[----:B------:R0:W5:Y:S01]  /*4020*/  @P1 LDG.E.U16 R55, desc[UR28][R144.64] ;  /* 0x0000001c90371981 */ /* 0x000162000c1e1500 */
[----:B-1----:R-:W-:Y:S01]  /*4030*/  FMUL R5, R4, 1.4426950216293334961 ;  /* 0x3fb8aa3b04057820 */ /* 0x002fe20000400000 */
[----:B------:R-:W-:Y:S01]  /*4040*/  FADD R4, R26, -R37 ;  /* 0x800000251a047221 */ /* 0x000fe20000000000 */
[----:B------:R2:W-:Y:S01]  /*4050*/  MUFU.EX2 R24, R9 ;  /* 0x0000000900187308 */ /* 0x0005e20000000800 */
[----:B------:R0:W5:Y:S04]  /*4060*/  @P1 LDG.E.U16 R50, desc[UR28][R198.64] ;  /* 0x0000001cc6321981 */ /* 0x000168000c1e1500 */
[----:B------:R0:W5:Y:S03]  /*4070*/  @P1 LDG.E.U16 R48, desc[UR28][R182.64] ;  /* 0x0000001cb6301981 */ /* 0x000166000c1e1500 */
[----:B------:R1:W-:Y:S01]  /*4080*/  MUFU.EX2 R21, R7 ;  /* 0x0000000700157308 */ /* 0x0003e20000000800 */
[----:B--2---:R-:W-:Y:S01]  /*4090*/  FADD R9, R225, R10 ;  /* 0x0000000ae1097221 */ /* 0x004fe20000000000 */
[----:B------:R0:W5:Y:S03]  /*40a0*/  @P1 LDG.E.U16 R46, desc[UR28][R166.64] ;  /* 0x0000001ca62e1981 */ /* 0x000166000c1e1500 */
[----:B------:R-:W-:Y:S01]  /*40b0*/  FADD R10, R224, R9 ;  /* 0x00000009e00a7221 */ /* 0x000fe20000000000 */
[----:B------:R0:W5:Y:S01]  /*40c0*/  @P1 LDG.E.U16 R44, desc[UR28][R142.64] ;  /* 0x0000001c8e2c1981 */ /* 0x000162000c1e1500 */
[----:B-1----:R-:W-:Y:S01]  /*40d0*/  FMUL R7, R4, 1.4426950216293334961 ;  /* 0x3fb8aa3b04077820 */ /* 0x002fe20000400000 */
[--C-:B------:R-:W-:Y:S01]  /*40e0*/  FADD R4, R27, -R37.reuse ;  /* 0x800000251b047221 */ /* 0x100fe20000000000 */
[----:B------:R1:W-:Y:S01]  /*40f0*/  MUFU.EX2 R22, R8 ;  /* 0x0000000800167308 */ /* 0x0003e20000000800 */
[----:B------:R-:W-:Y:S01]  /*4100*/  FADD R9, R221, R10 ;  /* 0x0000000add097221 */ /* 0x000fe20000000000 */
[----:B------:R0:W5:Y:S04]  /*4110*/  @P1 LDG.E.U16 R53, desc[UR28][R196.64] ;  /* 0x0000001cc4351981 */ /* 0x000168000c1e1500 */
[----:B------:R0:W5:Y:S01]  /*4120*/  @P1 LDG.E.U16 R51, desc[UR28][R180.64] ;  /* 0x0000001cb4331981 */ /* 0x000162000c1e1500 */
[----:B-1----:R-:W-:Y:S01]  /*4130*/  FMUL R8, R4, 1.4426950216293334961 ;  /* 0x3fb8aa3b04087820 */ /* 0x002fe20000400000 */
[----:B------:R-:W-:Y:S01]  /*4140*/  FADD R4, R28, -R37 ;  /* 0x800000251c047221 */ /* 0x000fe20000000000 */
[----:B------:R-:W1:Y:S01]  /*4150*/  MUFU.EX2 R17, R14 ;  /* 0x0000000e00117308 */ /* 0x000e620000000800 */
[----:B------:R0:W5:Y:S04]  /*4160*/  @P1 LDG.E.U16 R49, desc[UR28][R164.64] ;  /* 0x0000001ca4311981 */ /* 0x000168000c1e1500 */
[----:B------:R0:W5:Y:S03]  /*4170*/  @P1 LDG.E.U16 R47, desc[UR28][R140.64] ;  /* 0x0000001c8c2f1981 */ /* 0x000166000c1e1500 */
[----:B------:R2:W-:Y:S01]  /*4180*/  MUFU.EX2 R28, R8 ;  /* 0x00000008001c7308 */ /* 0x0005e20000000800 */
[----:B------:R0:W5:Y:S04]  /*4190*/  @P1 LDG.E.U16 R42, desc[UR28][R194.64] ;  /* 0x0000001cc22a1981 */ /* 0x000168000c1e1500 */
[----:B------:R0:W5:Y:S01]  /*41a0*/  @P1 LDG.E.U16 R40, desc[UR28][R178.64] ;  /* 0x0000001cb2281981 */ /* 0x000162000c1e1500 */
[----:B--2---:R-:W-:-:S03]  /*41b0*/  FADD R8, R222, R9 ;  /* 0x00000009de087221 */ /* 0x004fc60000000000 */
[----:B------:R0:W5:Y:S01]  /*41c0*/  @P1 LDG.E.U16 R38, desc[UR28][R162.64] ;  /* 0x0000001ca2261981 */ /* 0x000162000c1e1500 */
[----:B------:R-:W-:-:S03]  /*41d0*/  FADD R8, R219, R8 ;  /* 0x00000008db087221 */ /* 0x000fc60000000000 */
        /* <DEDUP_REMOVED lines=9> */
[----:B------:R-:W-:-:S04]  /*4270*/  FADD R9, R11, R8 ;  /* 0x000000080b097221 */ /* 0x000fc80000000000 */
[----:B---3--:R-:W-:-:S04]  /*4280*/  FADD R9, R16, R9 ;  /* 0x0000000910097221 */ /* 0x008fc80000000000 */
[----:B------:R-:W-:Y:S01]  /*4290*/  FADD R8, R226, R9 ;  /* 0x00000009e2087221 */ /* 0x000fe20000000000 */
[----:B------:R2:W3:Y:S03]  /*42a0*/  MUFU.EX2 R23, R6 ;  /* 0x0000000600177308 */ /* 0x0004e60000000800 */
[----:B------:R-:W-:-:S04]  /*42b0*/  FADD R9, R227, R8 ;  /* 0x00000008e3097221 */ /* 0x000fc80000000000 */
[----:B------:R-:W-:Y:S01]  /*42c0*/  FADD R8, R230, R9 ;  /* 0x00000009e6087221 */ /* 0x000fe20000000000 */
[----:B--2---:R-:W-:Y:S01]  /*42d0*/  FMUL R6, R4, 1.4426950216293334961 ;  /* 0x3fb8aa3b04067820 */ /* 0x004fe20000400000 */
[--C-:B------:R-:W-:Y:S01]  /*42e0*/  FADD R4, R25, -R37.reuse ;  /* 0x8000002519047221 */ /* 0x100fe20000000000 */
[----:B------:R2:W4:Y:S01]  /*42f0*/  MUFU.EX2 R26, R5 ;  /* 0x00000005001a7308 */ /* 0x0005220000000800 */
[----:B------:R-:W-:Y:S02]  /*4300*/  FADD R8, R231, R8 ;  /* 0x00000008e7087221 */ /* 0x000fe40000000000 */
[----:B--2---:R-:W-:Y:S01]  /*4310*/  FMUL R5, R4, 1.4426950216293334961 ;  /* 0x3fb8aa3b04057820 */ /* 0x004fe20000400000 */
[----:B------:R-:W-:-:S04]  /*4320*/  FADD R4, R29, -R37 ;  /* 0x800000251d047221 */ /* 0x000fc80000000000 */
[----:B------:R2:W0:Y:S01]  /*4330*/  MUFU.EX2 R27, R7 ;  /* 0x00000007001b7308 */ /* 0x0004220000000800 */
[----:B------:R-:W-:-:S04]  /*4340*/  FADD R9, R233, R8 ;  /* 0x00000008e9097221 */ /* 0x000fc80000000000 */
[----:B------:R-:W-:Y:S01]  /*4350*/  FADD R8, R234, R9 ;  /* 0x00000009ea087221 */ /* 0x000fe20000000000 */
[----:B--2---:R-:W-:Y:S01]  /*4360*/  FMUL R7, R4, 1.4426950216293334961 ;  /* 0x3fb8aa3b04077820 */ /* 0x004fe20000400000 */
[--C-:B------:R-:W-:Y:S01]  /*4370*/  FADD R4, R30, -R37.reuse ;  /* 0x800000251e047221 */ /* 0x100fe20000000000 */
[----:B------:R2:W0:Y:S01]  /*4380*/  MUFU.EX2 R25, R6 ;  /* 0x0000000600197308 */ /* 0x0004220000000800 */
[----:B------:R-:W-:Y:S02]  /*4390*/  FADD R9, R235, R8 ;  /* 0x00000008eb097221 */ /* 0x000fe40000000000 */
[----:B--2---:R-:W-:Y:S01]  /*43a0*/  FMUL R6, R4, 1.4426950216293334961 ;  /* 0x3fb8aa3b04067820 */ /* 0x004fe20000400000 */
[----:B------:R-:W-:-:S04]  /*43b0*/  FADD R4, R32, -R37 ;  /* 0x8000002520047221 */ /* 0x000fc80000000000 */
[----:B------:R2:W0:Y:S01]  /*43c0*/  MUFU.EX2 R29, R5 ;  /* 0x00000005001d7308 */ /* 0x0004220000000800 */
[----:B------:R-:W-:Y:S01]  /*43d0*/  FADD R8, R236, R9 ;  /* 0x00000009ec087221 */ /* 0x000fe20000000000 */
[----:B--2---:R-:W-:Y:S01]  /*43e0*/  FMUL R5, R4, 1.4426950216293334961 ;  /* 0x3fb8aa3b04057820 */ /* 0x004fe20000400000 */
[----:B------:R-:W-:-:S05]  /*43f0*/  FADD R4, R31, -R37 ;  /* 0x800000251f047221 */ /* 0x000fca0000000000 */
[----:B------:R2:W0:Y:S01]  /*4400*/  MUFU.EX2 R30, R7 ;  /* 0x00000007001e7308 */ /* 0x0004220000000800 */
[----:B------:R-:W-:Y:S01]  /*4410*/  FADD R9, R15, R8 ;  /* 0x000000080f097221 */ /* 0x000fe20000000000 */
[----:B--2---:R-:W-:Y:S01]  /*4420*/  FMUL R7, R4, 1.4426950216293334961 ;  /* 0x3fb8aa3b04077820 */ /* 0x004fe20000400000 */
[----:B------:R-:W-:-:S05]  /*4430*/  FADD R4, R34, -R37 ;  /* 0x8000002522047221 */ /* 0x000fca0000000000 */
[----:B------:R2:W0:Y:S01]  /*4440*/  MUFU.EX2 R32, R6 ;  /* 0x0000000600207308 */ /* 0x0004220000000800 */
[----:B------:R-:W-:-:S04]  /*4450*/  FADD R8, R238, R9 ;  /* 0x00000009ee087221 */ /* 0x000fc80000000000 */
[----:B-1----:R-:W-:Y:S01]  /*4460*/  FADD R9, R17, R8 ;  /* 0x0000000811097221 */ /* 0x002fe20000000000 */
[----:B--2---:R-:W-:Y:S01]  /*4470*/  FMUL R6, R4, 1.4426950216293334961 ;  /* 0x3fb8aa3b04067820 */ /* 0x004fe20000400000 */
[----:B------:R-:W-:Y:S01]  /*4480*/  FADD R4, R33, -R37 ;  /* 0x8000002521047221 */ /* 0x000fe20000000000 */
[----:B------:R1:W2:Y:S01]  /*4490*/  MUFU.EX2 R31, R5 ;  /* 0x00000005001f7308 */ /* 0x0002a20000000800 */
[----:B------:R-:W-:Y:S02]  /*44a0*/  FADD R9, R18, R9 ;  /* 0x0000000912097221 */ /* 0x000fe40000000000 */
[----:B-1----:R-:W-:Y:S01]  /*44b0*/  FMUL R5, R4, 1.4426950216293334961 ;  /* 0x3fb8aa3b04057820 */ /* 0x002fe20000400000 */
[----:B------:R-:W-:-:S04]  /*44c0*/  FADD R4, R150, -R37 ;  /* 0x8000002596047221 */ /* 0x000fc80000000000 */
[----:B------:R1:W0:Y:S01]  /*44d0*/  MUFU.EX2 R34, R7 ;  /* 0x0000000700227308 */ /* 0x0002220000000800 */
[----:B------:R-:W-:Y:S01]  /*44e0*/  FADD R8, R20, R9 ;  /* 0x0000000914087221 */ /* 0x000fe20000000000 */
[----:B-1----:R-:W-:Y:S01]  /*44f0*/  FMUL R7, R4, 1.4426950216293334961 ;  /* 0x3fb8aa3b04077820 */ /* 0x002fe20000400000 */
[----:B------:R-:W-:-:S05]  /*4500*/  FADD R4, R35, -R37 ;  /* 0x8000002523047221 */ /* 0x000fca0000000000 */
[----:B------:R1:W0:Y:S01]  /*4510*/  MUFU.EX2 R33, R6 ;  /* 0x0000000600217308 */ /* 0x0002220000000800 */
[----:B------:R-:W-:Y:S01]  /*4520*/  FADD R8, R19, R8 ;  /* 0x0000000813087221 */ /* 0x000fe20000000000 */
[----:B-1----:R-:W-:Y:S01]  /*4530*/  FMUL R6, R4, 1.4426950216293334961 ;  /* 0x3fb8aa3b04067820 */ /* 0x002fe20000400000 */
[----:B------:R-:W-:-:S05]  /*4540*/  FADD R4, R152, -R37 ;  /* 0x8000002598047221 */ /* 0x000fca0000000000 */
[----:B------:R1:W0:Y:S01]  /*4550*/  MUFU.EX2 R150, R5 ;  /* 0x0000000500967308 */ /* 0x0002220000000800 */
[----:B------:R-:W-:-:S04]  /*4560*/  FADD R9, R21, R8 ;  /* 0x0000000815097221 */ /* 0x000fc80000000000 */
[----:B------:R-:W-:Y:S01]  /*4570*/  FADD R8, R22, R9 ;  /* 0x0000000916087221 */ /* 0x000fe20000000000 */
[----:B-1----:R-:W-:Y:S01]  /*4580*/  FMUL R5, R4, 1.4426950216293334961 ;  /* 0x3fb8aa3b04057820 */ /* 0x002fe20000400000 */
[--C-:B------:R-:W-:Y:S01]  /*4590*/  FADD R4, R123, -R37.reuse ;  /* 0x800000257b047221 */ /* 0x100fe20000000000 */
[----:B------:R1:W0:Y:S01]  /*45a0*/  MUFU.EX2 R35, R7 ;  /* 0x0000000700237308 */ /* 0x0002220000000800 */
[----:B---3--:R-:W-:Y:S02]  /*45b0*/  FADD R9, R23, R8 ;  /* 0x0000000817097221 */ /* 0x008fe40000000000 */
[----:B-1----:R-:W-:Y:S01]  /*45c0*/  FMUL R7, R4, 1.4426950216293334961 ;  /* 0x3fb8aa3b04077820 */ /* 0x002fe20000400000 */
[----:B------:R-:W-:-:S04]  /*45d0*/  FADD R4, R156, -R37 ;  /* 0x800000259c047221 */ /* 0x000fc80000000000 */
[----:B------:R1:W3:Y:S01]  /*45e0*/  MUFU.EX2 R152, R6 ;  /* 0x0000000600987308 */ /* 0x0002e20000000800 */
[----:B------:R-:W-:Y:S01]  /*45f0*/  FADD R9, R24, R9 ;  /* 0x0000000918097221 */ /* 0x000fe20000000000 */
[----:B-1----:R-:W-:Y:S01]  /*4600*/  FMUL R6, R4, 1.4426950216293334961 ;  /* 0x3fb8aa3b04067820 */ /* 0x002fe20000400000 */
[----:B------:R-:W-:-:S05]  /*4610*/  FADD R4, R151, -R37 ;  /* 0x8000002597047221 */ /* 0x000fca0000000000 */
[----:B------:R1:W0:Y:S01]  /*4620*/  MUFU.EX2 R123, R5 ;  /* 0x00000005007b7308 */ /* 0x0002220000000800 */
[----:B----4-:R-:W-:Y:S01]  /*4630*/  FADD R8, R26, R9 ;  /* 0x000000091a087221 */ /* 0x010fe20000000000 */
[----:B-1----:R-:W-:Y:S01]  /*4640*/  FMUL R5, R4, 1.4426950216293334961 ;  /* 0x3fb8aa3b04057820 */ /* 0x002fe20000400000 */
[----:B------:R-:W-:-:S05]  /*4650*/  FADD R4, R206, -R37 ;  /* 0x80000025ce047221 */ /* 0x000fca0000000000 */
[----:B------:R0:W-:Y:S02]  /*4660*/  MUFU.EX2 R206, R5 ;  /* 0x0000000500ce7308 */ /* 0x0001e40000000800 */
[----:B0-----:R-:W-:-:S04]  /*4670*/  FADD R5, R27, R8 ;  /* 0x000000081b057221 */ /* 0x001fc80000000000 */
[----:B------:R-:W-:Y:S02]  /*4680*/  FADD R8, R28, R5 ;  /* 0x000000051c087221 */ /* 0x000fe40000000000 */
[----:B------:R0:W1:Y:S02]  /*4690*/  MUFU.EX2 R156, R7 ;  /* 0x00000007009c7308 */ /* 0x0000640000000800 */
[----:B------:R-:W-:-:S04]  /*46a0*/  FADD R8, R25, R8 ;  /* 0x0000000819087221 */ /* 0x000fc80000000000 */
[----:B------:R-:W-:Y:S01]  /*46b0*/  FADD R5, R29, R8 ;  /* 0x000000081d057221 */ /* 0x000fe20000000000 */
[----:B0-----:R-:W-:Y:S01]  /*46c0*/  FMUL R7, R4, 1.4426950216293334961 ;  /* 0x3fb8aa3b04077820 */ /* 0x001fe20000400000 */
[----:B------:R-:W-:Y:S01]  /*46d0*/  FADD R4, R153, -R37 ;  /* 0x8000002599047221 */ /* 0x000fe20000000000 */
[----:B------:R0:W4:Y:S01]  /*46e0*/  MUFU.EX2 R151, R6 ;  /* 0x0000000600977308 */ /* 0x0001220000000800 */
[----:B------:R-:W-:Y:S02]  /*46f0*/  FADD R5, R30, R5 ;  /* 0x000000051e057221 */ /* 0x000fe40000000000 */
[----:B0-----:R-:W-:Y:S01]  /*4700*/  FMUL R6, R4, 1.4426950216293334961 ;  /* 0x3fb8aa3b04067820 */ /* 0x001fe20000400000 */
[----:B------:R-:W-:-:S04]  /*4710*/  FADD R4, R210, -R37 ;  /* 0x80000025d2047221 */ /* 0x000fc80000000000 */
[----:B------:R0:W-:Y:S01]  /*4720*/  MUFU.EX2 R210, R6 ;  /* 0x0000000600d27308 */ /* 0x0001e20000000800 */
[----:B------:R-:W-:Y:S01]  /*4730*/  FMUL R4, R4, 1.4426950216293334961 ;  /* 0x3fb8aa3b04047820 */ /* 0x000fe20000400000 */
[----:B0-----:R-:W-:-:S06]  /*4740*/  FADD R6, R32, R5 ;  /* 0x0000000520067221 */ /* 0x001fcc0000000000 */
[----:B------:R0:W-:Y:S01]  /*4750*/  MUFU.EX2 R237, R4 ;  /* 0x0000000400ed7308 */ /* 0x0001e20000000800 */
[----:B--2---:R-:W-:-:S04]  /*4760*/  FADD R5, R31, R6 ;  /* 0x000000061f057221 */ /* 0x004fc80000000000 */
[----:B0-----:R-:W-:-:S04]  /*4770*/  FADD R4, R34, R5 ;  /* 0x0000000522047221 */ /* 0x001fc80000000000 */
[----:B------:R-:W-:-:S04]  /*4780*/  FADD R5, R33, R4 ;  /* 0x0000000421057221 */ /* 0x000fc80000000000 */
[----:B------:R-:W-:-:S04]  /*4790*/  FADD R4, R150, R5 ;  /* 0x0000000596047221 */ /* 0x000fc80000000000 */
[----:B------:R-:W-:Y:S01]  /*47a0*/  FADD R5, R35, R4 ;  /* 0x0000000423057221 */ /* 0x000fe20000000000 */
[----:B------:R4:W0:Y:S03]  /*47b0*/  MUFU.EX2 R153, R7 ;  /* 0x0000000700997308 */ /* 0x0008260000000800 */
[----:B---3--:R-:W-:-:S04]  /*47c0*/  FADD R4, R152, R5 ;  /* 0x0000000598047221 */ /* 0x008fc80000000000 */
[----:B------:R-:W-:-:S04]  /*47d0*/  FADD R5, R123, R4 ;  /* 0x000000047b057221 */ /* 0x000fc80000000000 */
[----:B-1----:R-:W-:-:S04]  /*47e0*/  FADD R6, R156, R5 ;  /* 0x000000059c067221 */ /* 0x002fc80000000000 */
[----:B----4-:R-:W-:Y:S01]  /*47f0*/  FADD R7, R151, R6 ;  /* 0x0000000697077221 */ /* 0x010fe20000000000 */
[----:B------:R-:W1:Y:S03]  /*4800*/  MUFU.EX2 R212, R212 ;  /* 0x000000d400d47308 */ /* 0x000e660000000800 */
[----:B------:R-:W-:-:S04]  /*4810*/  FADD R8, R206, R7 ;  /* 0x00000007ce087221 */ /* 0x000fc80000000000 */
[----:B0-----:R-:W-:Y:S01]  /*4820*/  FADD R13, R153, R8 ;  /* 0x00000008990d7221 */ /* 0x001fe20000000000 */
[----:B------:R-:W0:Y:S03]  /*4830*/  MUFU.EX2 R209, R209 ;  /* 0x000000d100d17308 */ /* 0x000e260000000800 */
[----:B------:R-:W-:Y:S01]  /*4840*/  FADD R12, R210, R13 ;  /* 0x0000000dd20c7221 */ /* 0x000fe20000000000 */
[----:B------:R-:W-:-:S03]  /*4850*/  F2FP.BF16.F32.PACK_AB R8, R220, R217 ;  /* 0x000000d9dc08723e */ /* 0x000fc600000010ff */
[----:B------:R-:W-:Y:S01]  /*4860*/  FADD R14, R237, R12 ;  /* 0x0000000ced0e7221 */ /* 0x000fe20000000000 */
[----:B------:R-:W2:Y:S03]  /*4870*/  MUFU.EX2 R216, R216 ;  /* 0x000000d800d87308 */ /* 0x000ea60000000800 */
[----:B------:R-:W-:Y:S01]  /*4880*/  FADD R217, R207, R14 ;  /* 0x0000000ecfd97221 */ /* 0x000fe20000000000 */
[----:B------:R-:W-:-:S04]  /*4890*/  FADD R10, R214, -R37 ;  /* 0x80000025d60a7221 */ /* 0x000fc80000000000 */
[----:B------:R-:W3:Y:S01]  /*48a0*/  MUFU.EX2 R213, R213 ;  /* 0x000000d500d57308 */ /* 0x000ee20000000800 */
[----:B-1----:R-:W-:Y:S01]  /*48b0*/  FADD R220, R212, R217 ;  /* 0x000000d9d4dc7221 */ /* 0x002fe20000000000 */
[----:B------:R-:W-:Y:S01]  /*48c0*/  F2FP.BF16.F32.PACK_AB R9, R223, R122 ;  /* 0x0000007adf09723e */ /* 0x000fe200000010ff */
[----:B------:R-:W-:Y:S01]  /*48d0*/  FMUL R122, R10, 1.4426950216293334961 ;  /* 0x3fb8aa3b0a7a7820 */ /* 0x000fe20000400000 */
[----:B------:R-:W-:-:S04]  /*48e0*/  FADD R13, R211, -R37 ;  /* 0x80000025d30d7221 */ /* 0x000fc80000000000 */
[----:B------:R-:W1:Y:S01]  /*48f0*/  MUFU.EX2 R218, R218 ;  /* 0x000000da00da7308 */ /* 0x000e620000000800 */
[----:B------:R-:W-:Y:S01]  /*4900*/  F2FP.BF16.F32.PACK_AB R10, R16, R11 ;  /* 0x0000000b100a723e */ /* 0x000fe200000010ff */
[----:B0-----:R-:W-:Y:S01]  /*4910*/  FADD R217, R209, R220 ;  /* 0x000000dcd1d97221 */ /* 0x001fe20000000000 */
[----:B------:R-:W-:Y:S01]  /*4920*/  FADD R16, R157, -R37 ;  /* 0x800000259d107221 */ /* 0x000fe20000000000 */
[----:B------:R-:W-:-:S04]  /*4930*/  F2FP.BF16.F32.PACK_AB R7, R219, R222 ;  /* 0x000000dedb07723e */ /* 0x000fc800000010ff */
[----:B------:R0:W4:Y:S01]  /*4940*/  MUFU.EX2 R214, R215 ;  /* 0x000000d700d67308 */ /* 0x0001220000000800 */
[----:B--2---:R-:W-:-:S07]  /*4950*/  FADD R222, R216, R217 ;  /* 0x000000d9d8de7221 */ /* 0x004fce0000000000 */
[----:B------:R2:W1:Y:S01]  /*4960*/  MUFU.EX2 R211, R122 ;  /* 0x0000007a00d37308 */ /* 0x0004620000000800 */
[----:B0-----:R-:W-:Y:S01]  /*4970*/  FMUL R215, R13, 1.4426950216293334961 ;  /* 0x3fb8aa3b0dd77820 */ /* 0x001fe20000400000 */
[----:B--2---:R-:W-:Y:S01]  /*4980*/  FMUL R122, R16, 1.4426950216293334961 ;  /* 0x3fb8aa3b107a7820 */ /* 0x004fe20000400000 */
[----:B------:R-:W-:-:S05]  /*4990*/  F2FP.BF16.F32.PACK_AB R16, R18, R17 ;  /* 0x000000111210723e */ /* 0x000fca00000010ff */
[----:B------:R-:W0:Y:S01]  /*49a0*/  MUFU.EX2 R157, R215 ;  /* 0x000000d7009d7308 */ /* 0x000e220000000800 */
[----:B------:R-:W-:Y:S01]  /*49b0*/  F2FP.BF16.F32.PACK_AB R18, R22, R21 ;  /* 0x000000151612723e */ /* 0x000fe200000010ff */
[----:B---3--:R-:W-:Y:S01]  /*49c0*/  FADD R21, R213, R222 ;  /* 0x000000ded5157221 */ /* 0x008fe20000000000 */
[----:B------:R-:W-:Y:S02]  /*49d0*/  F2FP.BF16.F32.PACK_AB R17, R19, R20 ;  /* 0x000000141311723e */ /* 0x000fe400000010ff */
[----:B------:R-:W-:Y:S01]  /*49e0*/  F2FP.BF16.F32.PACK_AB R19, R24, R23 ;  /* 0x000000171813723e */ /* 0x000fe200000010ff */
[----:B-1----:R-:W-:Y:S02]  /*49f0*/  FADD R23, R218, R21 ;  /* 0x00000015da177221 */ /* 0x002fe40000000000 */
[----:B------:R-:W1:Y:S02]  /*4a00*/  MUFU.EX2 R220, R122 ;  /* 0x0000007a00dc7308 */ /* 0x000e640000000800 */
[----:B----4-:R-:W-:Y:S01]  /*4a10*/  FADD R24, R214, R23 ;  /* 0x00000017d6187221 */ /* 0x010fe20000000000 */
[----:B------:R-:W-:-:S05]  /*4a20*/  F2FP.BF16.F32.PACK_AB R21, R25, R28 ;  /* 0x0000001c1915723e */ /* 0x000fca00000010ff */
[----:B------:R-:W2:Y:S01]  /*4a30*/  MUFU.EX2 R208, R208 ;  /* 0x000000d000d07308 */ /* 0x000ea20000000800 */
[----:B------:R-:W-:Y:S01]  /*4a40*/  FADD R28, R211, R24 ;  /* 0x00000018d31c7221 */ /* 0x000fe20000000000 */
[----:B------:R-:W-:-:S06]  /*4a50*/  F2FP.BF16.F32.PACK_AB R23, R31, R32 ;  /* 0x000000201f17723e */ /* 0x000fcc00000010ff */
[----:B------:R-:W3:Y:S01]  /*4a60*/  MUFU.EX2 R215, R154 ;  /* 0x0000009a00d77308 */ /* 0x000ee20000000800 */
[----:B0-----:R-:W-:Y:S01]  /*4a70*/  FADD R31, R157, R28 ;  /* 0x0000001c9d1f7221 */ /* 0x001fe20000000000 */
[----:B------:R-:W-:-:S03]  /*4a80*/  F2FP.BF16.F32.PACK_AB R24, R33, R34 ;  /* 0x000000222118723e */ /* 0x000fc600000010ff */
[----:B-1----:R-:W-:Y:S01]  /*4a90*/  FADD R33, R220, R31 ;  /* 0x0000001fdc217221 */ /* 0x002fe20000000000 */
[----:B------:R-:W-:-:S03]  /*4aa0*/  F2FP.BF16.F32.PACK_AB R28, R153, R206 ;  /* 0x000000ce991c723e */ /* 0x000fc600000010ff */
[----:B--2---:R-:W-:Y:S01]  /*4ab0*/  FADD R34, R208, R33 ;  /* 0x00000021d0227221 */ /* 0x004fe20000000000 */
[C---:B------:R-:W-:Y:S02]  /*4ac0*/  LOP3.LUT R122, R0.reuse, 0x3f, RZ, 0xc0, !PT ;  /* 0x0000003f007a7812 */ /* 0x040fe400078ec0ff */
[----:B------:R-:W-:Y:S02]  /*4ad0*/  F2FP.BF16.F32.PACK_AB R20, R27, R26 ;  /* 0x0000001a1b14723e */ /* 0x000fe400000010ff */
[----:B------:R-:W-:Y:S01]  /*4ae0*/  F2FP.BF16.F32.PACK_AB R26, R123, R152 ;  /* 0x000000987b1a723e */ /* 0x000fe200000010ff */
[----:B---3--:R-:W-:Y:S01]  /*4af0*/  FADD R206, R215, R34 ;  /* 0x00000022d7ce7221 */ /* 0x008fe20000000000 */
[----:B------:R-:W-:Y:S01]  /*4b00*/  LOP3.LUT R123, R0, 0x40, RZ, 0xc0, !PT ;  /* 0x00000040007b7812 */ /* 0x000fe200078ec0ff */
[----:B------:R-:W-:Y:S01]  /*4b10*/  IMAD.SHL.U32 R122, R122, 0x2, RZ ;  /* 0x000000027a7a7824 */ /* 0x000fe200078e00ff */
[----:B------:R-:W-:Y:S02]  /*4b20*/  F2FP.BF16.F32.PACK_AB R34, R220, R157 ;  /* 0x0000009ddc22723e */ /* 0x000fe400000010ff */
[----:B------:R0:W1:Y:S01]  /*4b30*/  SHFL.BFLY PT, R157, R206, 0x10, 0x1f ;  /* 0x0e001f00ce9d7f89 */ /* 0x00006200000e0000 */
[----:B------:R-:W-:Y:S01]  /*4b40*/  F2FP.BF16.F32.PACK_AB R22, R30, R29 ;  /* 0x0000001d1e16723e */ /* 0x000fe200000010ff */
[----:B------:R-:W-:Y:S01]  /*4b50*/  IMAD R123, R123, 0x40, R122 ;  /* 0x000000407b7b7824 */ /* 0x000fe200078e027a */
[----:B------:R-:W-:-:S02]  /*4b60*/  F2FP.BF16.F32.PACK_AB R25, R35, R150 ;  /* 0x000000962319723e */ /* 0x000fc400000010ff */
[----:B------:R-:W-:Y:S02]  /*4b70*/  F2FP.BF16.F32.PACK_AB R4, R229, R232 ;  /* 0x000000e8e504723e */ /* 0x000fe400000010ff */
[----:B------:R-:W-:Y:S02]  /*4b80*/  F2FP.BF16.F32.PACK_AB R5, R225, R228 ;  /* 0x000000e4e105723e */ /* 0x000fe400000010ff */
[----:B------:R-:W-:Y:S02]  /*4b90*/  F2FP.BF16.F32.PACK_AB R6, R221, R224 ;  /* 0x000000e0dd06723e */ /* 0x000fe400000010ff */
[----:B------:R-:W-:Y:S02]  /*4ba0*/  F2FP.BF16.F32.PACK_AB R11, R227, R226 ;  /* 0x000000e2e30b723e */ /* 0x000fe400000010ff */
[----:B------:R-:W-:Y:S02]  /*4bb0*/  F2FP.BF16.F32.PACK_AB R12, R231, R230 ;  /* 0x000000e6e70c723e */ /* 0x000fe400000010ff */
        /* <DEDUP_REMOVED lines=9> */
[----:B------:R-:W-:Y:S01]  /*4c50*/  F2FP.BF16.F32.PACK_AB R35, R215, R208 ;  /* 0x000000d0d723723e */ /* 0x000fe200000010ff */
[----:B01----:R-:W-:Y:S06]  /*4c60*/  @!P1 BRA `(.L_x_9) ;  /* 0x0000000000089947 */ /* 0x003fec0003800000 */
[----:B------:R0:W-:Y:S01]  /*4c70*/  STTM.16dp32bit_t0_t15.x32 tmem[UR16+0x20], R4 ;  /* 0x00002004000079ed */ /* 0x0001e20008a80010 */
[----:B------:R0:W-:Y:S02]  /*4c80*/  STTM.16dp32bit_t16_t31.x32 tmem[UR16+0x40], R4 ;  /* 0x00004004000079ed */ /* 0x0001e40008aa0010 */
.L_x_9:
[C---:B------:R-:W-:Y:S01]  /*4c90*/  LOP3.LUT R150, R123.reuse, 0x10, RZ, 0x3c, !PT ;  /* 0x000000107b967812 */ /* 0x040fe200078e3cff */
[----:B-----5:R-:W-:Y:S01]  /*4ca0*/  STS.U16 [R123+UR18], R66 ;  /* 0x000000427b007988 */ /* 0x020fe20008000412 */
[----:B------:R-:W-:Y:S01]  /*4cb0*/  LOP3.LUT R151, R123, 0x20, RZ, 0x3c, !PT ;  /* 0x000000207b977812 */ /* 0x000fe200078e3cff */
[----:B0-----:R-:W-:Y:S01]  /*4cc0*/  FADD R4, -R37, -INF ;  /* 0xff80000025047421 */ /* 0x001fe20000000100 */
[C---:B------:R-:W-:Y:S01]  /*4cd0*/  LOP3.LUT R152, R123.reuse, 0x30, RZ, 0x3c, !PT ;  /* 0x000000307b987812 */ /* 0x040fe200078e3cff */
[----:B------:R-:W-:Y:S01]  /*4ce0*/  STS.U16 [R123+UR18+0x400], R64 ;  /* 0x000400407b007988 */ /* 0x000fe20008000412 */
[C---:B------:R-:W-:Y:S01]  /*4cf0*/  LOP3.LUT R153, R123.reuse, 0x40, RZ, 0x3c, !PT ;  /* 0x000000407b997812 */ /* 0x040fe200078e3cff */
[----:B------:R-:W-:Y:S01]  /*4d00*/  FMUL R20, R4, 1.4426950216293334961 ;  /* 0x3fb8aa3b04147820 */ /* 0x000fe20000400000 */
[C---:B------:R-:W-:Y:S01]  /*4d10*/  LOP3.LUT R154, R123.reuse, 0x50, RZ, 0x3c, !PT ;  /* 0x000000507b9a7812 */ /* 0x040fe200078e3cff */
[----:B------:R-:W-:Y:S01]  /*4d20*/  STS.U16 [R123+UR18+0x800], R62 ;  /* 0x0008003e7b007988 */ /* 0x000fe20008000412 */
[----:B------:R-:W-:Y:S01]  /*4d30*/  LOP3.LUT R156, R123, 0x70, RZ, 0x3c, !PT ;  /* 0x000000707b9c7812 */ /* 0x000fe200078e3cff */
[----:B------:R-:W-:-:S02]  /*4d40*/  UIADD3 UR9, UPT, UPT, UR11, -0x40, URZ ;  /* 0xffffffc00b097890 */ /* 0x000fc4000fffe0ff */
[----:B------:R-:W-:Y:S01]  /*4d50*/  STS.U16 [R123+UR18+0xc00], R60 ;  /* 0x000c003c7b007988 */ /* 0x000fe20008000412 */
[----:B------:R-:W0:Y:S03]  /*4d60*/  MUFU.EX2 R20, R20 ;  /* 0x0000001400147308 */ /* 0x000e260000000800 */
[----:B------:R1:W-:Y:S04]  /*4d70*/  STS.U16 [R150+UR18+0x80], R155 ;  /* 0x0000809b96007988 */ /* 0x0003e80008000412 */
[----:B------:R2:W-:Y:S04]  /*4d80*/  STS.U16 [R150+UR18+0x480], R67 ;  /* 0x0004804396007988 */ /* 0x0005e80008000412 */
[----:B------:R2:W-:Y:S01]  /*4d90*/  STS.U16 [R150+UR18+0x880], R65 ;  /* 0x0008804196007988 */ /* 0x0005e20008000412 */
[----:B-1----:R-:W-:-:S03]  /*4da0*/  LOP3.LUT R155, R123, 0x60, RZ, 0x3c, !PT ;  /* 0x000000607b9b7812 */ /* 0x002fc600078e3cff */
        /* <DEDUP_REMOVED lines=25> */
[----:B------:R-:W1:Y:S02]  /*4f40*/  FENCE.VIEW.ASYNC.T ;  /* 0x00000000000073c6 */ /* 0x000e640000000200 */
[----:B-1----:R-:W-:Y:S06]  /*4f50*/  BAR.SYNC.DEFER_BLOCKING 0x0 ;  /* 0x0000000000007b1d */ /* 0x002fec0000010000 */
[----:B------:R-:W1:Y:S01]  /*4f60*/  LDTM.16dp32bit_t0_t15.x16 R4, tmem[UR16] ;  /* 0x00000010000479ee */ /* 0x000e620008a00000 */
[----:B------:R-:W3:Y:S01]  /*4f70*/  LDTM.16dp32bit_t16_t31.x16 R4, tmem[UR16+0x10] ;  /* 0x00001010000479ee */ /* 0x000ee20008a20000 */
[----:B------:R-:W-:Y:S01]  /*4f80*/  NOP ;  /* 0x0000000000007918 */ /* 0x000fe20000000000 */
[----:B0-2---:R-:W-:Y:S05]  /*4f90*/  @!P1 BRA `(.L_x_10) ;  /* 0x0000000000489947 */ /* 0x005fea0003800000 */
[C---:B-1-3--:R-:W-:Y:S01]  /*4fa0*/  FMUL R4, R20.reuse, R4 ;  /* 0x0000000414047220 */ /* 0x04afe20000400000 */
[C---:B------:R-:W-:Y:S01]  /*4fb0*/  FMUL R5, R20.reuse, R5 ;  /* 0x0000000514057220 */ /* 0x040fe20000400000 */
        /* <DEDUP_REMOVED lines=13> */
[----:B------:R-:W-:-:S04]  /*5090*/  FMUL R19, R20, R19 ;  /* 0x0000001314137220 */ /* 0x000fc80000400000 */
[----:B------:R0:W-:Y:S01]  /*50a0*/  STTM.16dp32bit_t0_t15.x16 tmem[UR16], R4 ;  /* 0x00000004000079ed */ /* 0x0001e20008a00010 */
[----:B------:R0:W-:Y:S02]  /*50b0*/  STTM.16dp32bit_t16_t31.x16 tmem[UR16+0x10], R4 ;  /* 0x00001004000079ed */ /* 0x0001e40008a20010 */
.L_x_10:
[----:B---3--:R-:W2:Y:S02]  /*50c0*/  FENCE.VIEW.ASYNC.T ;  /* 0x00000000000073c6 */ /* 0x008ea40000000200 */
[----:B--2---:R-:W-:Y:S01]  /*50d0*/  BAR.SYNC.DEFER_BLOCKING 0x0 ;  /* 0x0000000000007b1d */ /* 0x004fe20000010000 */
[----:B------:R-:W-:Y:S01]  /*50e0*/  FADD R157, R206, R157 ;  /* 0x0000009dce9d7221 */ /* 0x000fe20000000000 */
[----:B------:R-:W-:Y:S02]  /*50f0*/  UISETP.GE.AND UP2, UPT, UR9, 0x1, UPT ;  /* 0x000000010900788c */ /* 0x000fe4000bf46270 */
[----:B------:R-:W-:Y:S01]  /*5100*/  UIADD3 UR22, UPT, UPT, UR17, 0x20, URZ ;  /* 0x0000002011167890 */ /* 0x000fe2000fffe0ff */
[----:B------:R-:W-:Y:S01]  /*5110*/  FADD R157, R20, R157 ;  /* 0x0000009d149d7221 */ /* 0x000fe20000000000 */
[----:B------:R2:W-:Y:S06]  /*5120*/  MEMBAR.ALL.CTA ;  /* 0x0000000000007992 */ /* 0x0005ec0000008000 */
[----:B--2---:R-:W2:Y:S02]  /*5130*/  FENCE.VIEW.ASYNC.S ;  /* 0x00000000000073c6 */ /* 0x004ea40000000000 */
[----:B--2---:R-:W-:Y:S06]  /*5140*/  BAR.SYNC.DEFER_BLOCKING 0x0 ;  /* 0x0000000000007b1d */ /* 0x004fec0000010000 */
[----:B------:R-:W-:Y:S05]  /*5150*/  @!P2 BRA `(.L_x_11) ;  /* 0x0000000000c0a947 */ /* 0x000fea0003800000 */
[----:B------:R-:W-:Y:S01]  /*5160*/  USHF.R.U32.HI UR6, URZ, 0x4, UR18 ;  /* 0x00000004ff067899 */ /* 0x000fe20008011612 */
[----:B------:R-:W-:Y:S01]  /*5170*/  UMOV UR4, URZ ;  /* 0x000000ff00047c82 */ /* 0x000fe20008000000 */
[----:B------:R-:W-:Y:S02]  /*5180*/  UMOV UR5, URZ ;  /* 0x000000ff00057c82 */ /* 0x000fe40008000000 */
[----:B------:R-:W-:Y:S02]  /*5190*/  USGXT.U32 UR6, UR6, 0xe ;  /* 0x0000000e0606789a */ /* 0x000fe40008000000 */
[----:B------:R-:W-:Y:S02]  /*51a0*/  UIADD3 UR8, UPT, UPT, UR17, 0x28, URZ ;  /* 0x0000002811087890 */ /* 0x000fe4000fffe0ff */
[----:B------:R-:W-:Y:S02]  /*51b0*/  UIADD3 UR38, UP3, UPT, UR6, 0x2, URZ ;  /* 0x0000000206267890 */ /* 0x000fe4000ff7e0ff */
[----:B------:R-:W-:-:S02]  /*51c0*/  UIADD3 UR11, UPT, UPT, UR17, 0x30, URZ ;  /* 0x00000030110b7890 */ /* 0x000fc4000fffe0ff */
[----:B------:R-:W-:Y:S02]  /*51d0*/  UIADD3.X UR39, UPT, UPT, UR4, 0x40004040, URZ, UP3, !UPT ;  /* 0x4000404004277890 */ /* 0x000fe40009ffe4ff */
[----:B------:R-:W-:Y:S01]  /*51e0*/  UIADD3 UR23, UPT, UPT, UR17, 0x38, URZ ;  /* 0x0000003811177890 */ /* 0x000fe2000fffe0ff */
[----:B------:R-:W-:Y:S01]  /*51f0*/  UMOV UR4, UR15 ;  /* 0x0000000f00047c82 */ /* 0x000fe20008000000 */
[----:B------:R-:W-:Y:S01]  /*5200*/  UIADD3.64 UR42, UPT, UPT, UR38, 0x4, URZ ;  /* 0x00000004262a7897 */ /* 0x000fe2000fffe0ff */
[----:B------:R-:W-:Y:S01]  /*5210*/  UMOV UR56, UR4 ;  /* 0x0000000400387c82 */ /* 0x000fe20008000000 */
[----:B------:R-:W-:Y:S02]  /*5220*/  UIADD3.64 UR4, UPT, UPT, UR38, 0x2, URZ ;  /* 0x0000000226047897 */ /* 0x000fe4000fffe0ff */
[----:B------:R-:W-:Y:S02]  /*5230*/  UIADD3 UR25, UPT, UPT, UR17, 0x40, URZ ;  /* 0x0000004011197890 */ /* 0x000fe4000fffe0ff */
[----:B------:R-:W-:-:S02]  /*5240*/  UIADD3.64 UR44, UPT, UPT, UR38, 0xfe, URZ ;  /* 0x000000fe262c7897 */ /* 0x000fc4000fffe0ff */
[----:B------:R-:W-:Y:S02]  /*5250*/  UIADD3 UR47, UPT, UPT, UR17, 0x48, URZ ;  /* 0x00000048112f7890 */ /* 0x000fe4000fffe0ff */
[----:B------:R-:W-:Y:S02]  /*5260*/  UIADD3.64 UR48, UPT, UPT, UR38, 0x100, URZ ;  /* 0x0000010026307897 */ /* 0x000fe4000fffe0ff */
[----:B------:R-:W-:Y:S02]  /*5270*/  UIADD3 UR52, UPT, UPT, UR17, 0x50, URZ ;  /* 0x0000005011347890 */ /* 0x000fe4000fffe0ff */
[----:B------:R-:W-:Y:S01]  /*5280*/  UIADD3.64 UR50, UPT, UPT, UR38, 0x102, URZ ;  /* 0x0000010226327897 */ /* 0x000fe2000fffe0ff */
[----:B------:R-:W-:Y:S01]  /*5290*/  UMOV UR32, 0x0 ;  /* 0x0000000000207882 */ /* 0x000fe20000000000 */
[----:B------:R-:W-:Y:S01]  /*52a0*/  UMOV UR33, 0x4080490 ;  /* 0x0408049000217882 */ /* 0x000fe20000000000 */
[----:B------:R-:W-:Y:S02]  /*52b0*/  UIADD3 UR53, UPT, UPT, UR17, 0x58, URZ ;  /* 0x0000005811357890 */ /* 0x000fe4000fffe0ff */
[----:B------:R-:W-:Y:S01]  /*52c0*/  UIADD3.64 UR54, UPT, UPT, UR38, 0x104, URZ ;  /* 0x0000010426367897 */ /* 0x000fe2000fffe0ff */
[----:B------:R-:W-:Y:S01]  /*52d0*/  UMOV UR7, 0x40004040 ;  /* 0x4000404000077882 */ /* 0x000fe20000000000 */
[----:B------:R-:W-:Y:S01]  /*52e0*/  UMOV UR30, 0x0 ;  /* 0x00000000001e7882 */ /* 0x000fe20000000000 */
[----:B------:R-:W-:Y:S01]  /*52f0*/  UMOV UR31, 0x4080490 ;  /* 0x04080490001f7882 */ /* 0x000fe20000000000 */
[----:B------:R-:W-:Y:S01]  /*5300*/  UMOV UR26, 0x0 ;  /* 0x00000000001a7882 */ /* 0x000fe20000000000 */
[----:B------:R-:W-:Y:S01]  /*5310*/  UMOV UR27, 0x4080490 ;  /* 0x04080490001b7882 */ /* 0x000fe20000000000 */
[----:B------:R2:W-:Y:S01]  /*5320*/  UTCHMMA tmem[UR22], gdesc[UR6], tmem[UR17], tmem[UR32], idesc[UR33], UPT ;  /* 0x00ff2006160079ea */ /* 0x0005e2000b800011 */
        /* <DEDUP_REMOVED lines=15> */
[----:B------:R2:W-:Y:S01]  /*5420*/  UTCHMMA tmem[UR52], gdesc[UR50], tmem[UR17], tmem[UR34], idesc[UR35], UPT ;  /* 0x00ff2232340079ea */ /* 0x0005e2000b800011 */
[----:B------:R2:W-:Y:S01]  /*5430*/  UTCHMMA tmem[UR53], gdesc[UR54], tmem[UR17], tmem[UR40], idesc[UR41], UPT ;  /* 0x00ff2836350079ea */ /* 0x0005e2000b800011 */
[----:B------:R2:W-:Y:S01]  /*5440*/  UTCBAR [UR56], URZ ;  /* 0x000000ff380073e9 */ /* 0x0005e200080000ff */
[----:B------:R-:W-:Y:S01]  /*5450*/  NOP ;  /* 0x0000000000007918 */ /* 0x000fe20000000000 */
.L_x_11:
[----:B------:R-:W-:Y:S01]  /*5460*/  FSEL R37, R37, -INF , P1 ;  /* 0xff80000025257808 */ /* 0x000fe20000800000 */
[----:B--2---:R-:W-:Y:S01]  /*5470*/  UMOV UR8, URZ ;  /* 0x000000ff00087c82 */ /* 0x004fe20008000000 */
[----:B------:R-:W-:Y:S01]  /*5480*/  FSEL R157, R157, 1, P1 ;  /* 0x3f8000009d9d7808 */ /* 0x000fe20000800000 */
[----:B------:R-:W-:Y:S06]  /*5490*/  BRA.U !UP2, `(.L_x_12) ;  /* 0x000000450a007547 */ /* 0x000fec000b800000 */
[----:B------:R-:W2:Y:S01]  /*54a0*/  LDCU UR23, c[0x0][0x3d4] ;  /* 0x00007a80ff1777ac */ /* 0x000ea20008000800 */
[----:B------:R-:W-:Y:S01]  /*54b0*/  MOV R206, R37 ;  /* 0x0000002500ce7202 */ /* 0x000fe20000000f00 */
[----:B------:R-:W3:Y:S01]  /*54c0*/  LDCU UR25, c[0x0][0x3c4] ;  /* 0x00007880ff1977ac */ /* 0x000ee20008000800 */
[----:B------:R-:W-:Y:S02]  /*54d0*/  UIADD3 UR4, UPT, UPT, UR18, 0x4000, URZ ;  /* 0x0000400012047890 */ /* 0x000fe4000fffe0ff */
[----:B------:R-:W-:Y:S02]  /*54e0*/  UIADD3 UR7, UPT, UPT, UR18, 0x6000, URZ ;  /* 0x0000600012077890 */ /* 0x000fe4000fffe0ff */
[----:B------:R-:W-:Y:S02]  /*54f0*/  USHF.R.U32.HI UR4, URZ, 0x4, UR4 ;  /* 0x00000004ff047899 */ /* 0x000fe40008011604 */
[----:B------:R-:W-:Y:S02]  /*5500*/  USHF.R.U32.HI UR7, URZ, 0x4, UR7 ;  /* 0x00000004ff077899 */ /* 0x000fe40008011607 */
[----:B------:R-:W-:-:S02]  /*5510*/  USGXT.U32 UR20, UR4, 0xe ;  /* 0x0000000e0414789a */ /* 0x000fc40008000000 */
[----:B------:R-:W-:Y:S02]  /*5520*/  UISETP.NE.U32.AND UP2, UPT, UR24, URZ, UPT ;  /* 0x000000ff1800728c */ /* 0x000fe4000bf45070 */
[----:B------:R-:W-:Y:S02]  /*5530*/  USHF.R.U32.HI UR10, URZ, 0x4, UR10 ;  /* 0x00000004ff0a7899 */ /* 0x000fe4000801160a */
[----:B------:R-:W-:Y:S02]  /*5540*/  USGXT.U32 UR24, UR7, 0xe ;  /* 0x0000000e0718789a */ /* 0x000fe40008000000 */
[----:B------:R-:W-:Y:S02]  /*5550*/  UIADD3 UR30, UP3, UPT, UR20, 0x2, URZ ;  /* 0x00000002141e7890 */ /* 0x000fe4000ff7e0ff */
[----:B--2---:R-:W-:Y:S02]  /*5560*/  USHF.L.U32 UR23, UR23, 0x7, URZ ;  /* 0x0000000717177899 */ /* 0x004fe400080006ff */
[----:B---3--:R-:W-:Y:S01]  /*5570*/  USHF.L.U32 UR25, UR25, 0x7, URZ ;  /* 0x0000000719197899 */ /* 0x008fe200080006ff */
[----:B------:R-:W-:Y:S01]  /*5580*/  UMOV UR5, URZ ;  /* 0x000000ff00057c82 */ /* 0x000fe20008000000 */
[----:B------:R-:W-:-:S02]  /*5590*/  USGXT.U32 UR4, UR10, 0xe ;  /* 0x0000000e0a04789a */ /* 0x000fc40008000000 */
[----:B------:R-:W-:Y:S02]  /*55a0*/  UIADD3 UR32, UP4, UPT, UR24, 0x80, URZ ;  /* 0x0000008018207890 */ /* 0x000fe4000ff9e0ff */
[----:B------:R-:W-:Y:S01]  /*55b0*/  UIADD3.X UR31, UPT, UPT, UR5, 0x40004040, URZ, UP3, !UPT ;  /* 0x40004040051f7890 */ /* 0x000fe20009ffe4ff */
[----:B------:R-:W-:Y:S01]  /*55c0*/  UMOV UR6, URZ ;  /* 0x000000ff00067c82 */ /* 0x000fe20008000000 */
[----:B------:R-:W-:Y:S01]  /*55d0*/  UMOV UR12, 0xfffffffe ;  /* 0xfffffffe000c7882 */ /* 0x000fe20000000000 */
[----:B------:R-:W-:Y:S01]  /*55e0*/  UMOV UR13, 0x7fffbfdf ;  /* 0x7fffbfdf000d7882 */ /* 0x000fe20000000000 */
[----:B------:R-:W2:Y:S01]  /*55f0*/  LDCU UR63, c[0x0][0x3a8] ;  /* 0x00007500ff3f77ac */ /* 0x000ea20008000800 */
[----:B------:R-:W-:Y:S02]  /*5600*/  UIADD3.64 UR12, UPT, UPT, UR4, -UR12, URZ ;  /* 0x8000000c040c7297 */ /* 0x000fe4000fffe0ff */
[----:B------:R-:W-:Y:S02]  /*5610*/  UIADD3.X UR33, UPT, UPT, UR6, 0x40004040, URZ, UP4, !UPT ;  /* 0x4000404006217890 */ /* 0x000fe4000a7fe4ff */
[----:B------:R-:W-:-:S02]  /*5620*/  UIADD3.64 UR34, UPT, UPT, UR30, 0x2, URZ ;  /* 0x000000021e227897 */ /* 0x000fc4000fffe0ff */
[----:B------:R-:W-:Y:S02]  /*5630*/  UIADD3.64 UR36, UPT, UPT, UR30, 0x4, URZ ;  /* 0x000000041e247897 */ /* 0x000fe4000fffe0ff */
[----:B------:R-:W-:Y:S02]  /*5640*/  UIADD3.64 UR38, UPT, UPT, UR30, 0xfe, URZ ;  /* 0x000000fe1e267897 */ /* 0x000fe4000fffe0ff */
[----:B------:R-:W-:Y:S02]  /*5650*/  UIADD3.64 UR40, UPT, UPT, UR30, 0x100, URZ ;  /* 0x000001001e287897 */ /* 0x000fe4000fffe0ff */
[----:B------:R-:W-:Y:S02]  /*5660*/  UIADD3.64 UR42, UPT, UPT, UR30, 0x102, URZ ;  /* 0x000001021e2a7897 */ /* 0x000fe4000fffe0ff */
[----:B------:R-:W-:Y:S01]  /*5670*/  UIADD3.64 UR44, UPT, UPT, UR30, 0x104, URZ ;  /* 0x000001041e2c7897 */ /* 0x000fe2000fffe0ff */
[----:B------:R-:W-:Y:S01]  /*5680*/  UMOV UR47, 0x1 ;  /* 0x00000001002f7882 */ /* 0x000fe20000000000 */
[----:B------:R-:W-:Y:S01]  /*5690*/  UMOV UR8, URZ ;  /* 0x000000ff00087c82 */ /* 0x000fe20008000000 */
[----:B------:R-:W-:Y:S01]  /*56a0*/  UMOV UR7, URZ ;  /* 0x000000ff00077c82 */ /* 0x000fe20008000000 */
[----:B------:R-:W-:Y:S01]  /*56b0*/  UMOV UR26, UR25 ;  /* 0x00000019001a7c82 */ /* 0x000fe20008000000 */
[----:B--2---:R-:W-:-:S07]  /*56c0*/  UMOV UR27, UR23 ;  /* 0x00000017001b7c82 */ /* 0x004fce0008000000 */
.L_x_17:
[----:B01----:R-:W-:Y:S01]  /*56d0*/  IMAD.U32 R11, RZ, RZ, UR26 ;  /* 0x0000001aff0b7e24 */ /* 0x003fe2000f8e00ff */
[----:B------:R-:W-:Y:S01]  /*56e0*/  MOV R13, UR26 ;  /* 0x0000001a000d7c02 */ /* 0x000fe20008000f00 */
[----:B------:R-:W-:Y:S02]  /*56f0*/  IMAD.U32 R9, RZ, RZ, UR26 ;  /* 0x0000001aff097e24 */ /* 0x000fe4000f8e00ff */
[----:B------:R-:W-:Y:S01]  /*5700*/  IMAD.WIDE R10, R11, 0x2, R128 ;  /* 0x000000020b0a7825 */ /* 0x000fe200078e0280 */
[----:B------:R-:W-:-:S03]  /*5710*/  MOV R19, UR26 ;  /* 0x0000001a00137c02 */ /* 0x000fc60008000f00 */
[----:B------:R-:W-:Y:S01]  /*5720*/  IMAD.U32 R15, RZ, RZ, UR26 ;  /* 0x0000001aff0f7e24 */ /* 0x000fe2000f8e00ff */
[----:B------:R0:W2:Y:S01]  /*5730*/  LDG.E.U16 R5, desc[UR28][R10.64] ;  /* 0x0000001c0a057981 */ /* 0x0000a2000c1e1500 */
[----:B------:R-:W-:-:S04]  /*5740*/  IMAD.WIDE R12, R13, 0x2, R124 ;  /* 0x000000020d0c7825 */ /* 0x000fc800078e027c */
[----:B------:R-:W-:Y:S01]  /*5750*/  IMAD.U32 R17, RZ, RZ, UR26 ;  /* 0x0000001aff117e24 */ /* 0x000fe2000f8e00ff */
[----:B------:R1:W3:Y:S01]  /*5760*/  LDG.E.U16 R6, desc[UR28][R12.64] ;  /* 0x0000001c0c067981 */ /* 0x0002e2000c1e1500 */
[----:B------:R-:W-:Y:S02]  /*5770*/  IMAD.U32 R21, RZ, RZ, UR26 ;  /* 0x0000001aff157e24 */ /* 0x000fe4000f8e00ff */
[----:B------:R-:W-:Y:S01]  /*5780*/  IMAD.U32 R23, RZ, RZ, UR26 ;  /* 0x0000001aff177e24 */ /* 0x000fe2000f8e00ff */
[----:B0-----:R-:W-:Y:S01]  /*5790*/  MOV R11, UR26 ;  /* 0x0000001a000b7c02 */ /* 0x001fe20008000f00 */
[----:B------:R-:W-:Y:S01]  /*57a0*/  IMAD.WIDE R8, R9, 0x2, R132 ;  /* 0x0000000209087825 */ /* 0x000fe200078e0284 */
[----:B------:R-:W-:-:S03]  /*57b0*/  MOV R29, UR26 ;  /* 0x0000001a001d7c02 */ /* 0x000fc60008000f00 */
[----:B------:R-:W-:Y:S01]  /*57c0*/  IMAD.WIDE R14, R15, 0x2, R118 ;  /* 0x000000020f0e7825 */ /* 0x000fe200078e0276 */
[----:B------:R-:W4:Y:S03]  /*57d0*/  LDG.E.U16 R4, desc[UR28][R8.64] ;  /* 0x0000001c08047981 */ /* 0x000f26000c1e1500 */
[----:B------:R-:W-:Y:S01]  /*57e0*/  IMAD.WIDE R16, R17, 0x2, R114 ;  /* 0x0000000211107825 */ /* 0x000fe200078e0272 */
[----:B------:R0:W5:Y:S03]  /*57f0*/  LDG.E.U16 R7, desc[UR28][R14.64] ;  /* 0x0000001c0e077981 */ /* 0x000166000c1e1500 */
[----:B------:R-:W-:Y:S01]  /*5800*/  IMAD.WIDE R18, R19, 0x2, R110 ;  /* 0x0000000213127825 */ /* 0x000fe200078e026e */
[----:B------:R0:W5:Y:S03]  /*5810*/  LDG.E.U16 R8, desc[UR28][R16.64] ;  /* 0x0000001c10087981 */ /* 0x000166000c1e1500 */
[----:B------:R-:W-:Y:S01]  /*5820*/  IMAD.WIDE R20, R21, 0x2, R106 ;  /* 0x0000000215147825 */ /* 0x000fe200078e026a */
[----:B------:R0:W5:Y:S03]  /*5830*/  LDG.E.U16 R9, desc[UR28][R18.64] ;  /* 0x0000001c12097981 */ /* 0x000166000c1e1500 */
[----:B------:R-:W-:-:S02]  /*5840*/  IMAD.U32 R25, RZ, RZ, UR26 ;  /* 0x0000001aff197e24 */ /* 0x000fc4000f8e00ff */
[----:B------:R-:W-:Y:S01]  /*5850*/  IMAD.WIDE R22, R23, 0x2, R102 ;  /* 0x0000000217167825 */ /* 0x000fe200078e0266 */
[----:B------:R0:W5:Y:S03]  /*5860*/  LDG.E.U16 R10, desc[UR28][R20.64] ;  /* 0x0000001c140a7981 */ /* 0x000166000c1e1500 */
[----:B------:R-:W-:Y:S02]  /*5870*/  IMAD.U32 R27, RZ, RZ, UR26 ;  /* 0x0000001aff1b7e24 */ /* 0x000fe4000f8e00ff */
[----:B-1----:R-:W-:Y:S02]  /*5880*/  IMAD.WIDE R12, R11, 0x2, R98 ;  /* 0x000000020b0c7825 */ /* 0x002fe400078e0262 */
[----:B------:R1:W5:Y:S02]  /*5890*/  LDG.E.U16 R11, desc[UR28][R22.64] ;  /* 0x0000001c160b7981 */ /* 0x000364000c1e1500 */
[----:B0-----:R-:W-:-:S02]  /*58a0*/  IMAD.WIDE R14, R25, 0x2, R94 ;  /* 0x00000002190e7825 */ /* 0x001fc400078e025e */
[----:B------:R0:W5:Y:S02]  /*58b0*/  LDG.E.U16 R32, desc[UR28][R12.64] ;  /* 0x0000001c0c207981 */ /* 0x000164000c1e1500 */
[----:B------:R-:W-:Y:S02]  /*58c0*/  IMAD.WIDE R16, R27, 0x2, R90 ;  /* 0x000000021b107825 */ /* 0x000fe400078e025a */
[----:B------:R0:W5:Y:S02]  /*58d0*/  LDG.E.U16 R34, desc[UR28][R14.64] ;  /* 0x0000001c0e227981 */ /* 0x000164000c1e1500 */
[----:B------:R-:W-:Y:S02]  /*58e0*/  IMAD.WIDE R18, R29, 0x2, R86 ;  /* 0x000000021d127825 */ /* 0x000fe400078e0256 */
[----:B------:R0:W5:Y:S02]  /*58f0*/  LDG.E.U16 R36, desc[UR28][R16.64] ;  /* 0x0000001c10247981 */ /* 0x000164000c1e1500 */
[----:B------:R-:W-:-:S02]  /*5900*/  IMAD.U32 R21, RZ, RZ, UR26 ;  /* 0x0000001aff157e24 */ /* 0x000fc4000f8e00ff */
[----:B-1----:R-:W-:Y:S01]  /*5910*/  IMAD.WIDE R22, R25, 0x2, R78 ;  /* 0x0000000219167825 */ /* 0x002fe200078e024e */
[----:B------:R1:W5:Y:S03]  /*5920*/  LDG.E.U16 R37, desc[UR28][R18.64] ;  /* 0x0000001c12257981 */ /* 0x000366000c1e1500 */
[----:B0-----:R-:W-:Y:S01]  /*5930*/  IMAD.U32 R13, RZ, RZ, UR26 ;  /* 0x0000001aff0d7e24 */ /* 0x001fe2000f8e00ff */
[----:B------:R-:W-:Y:S01]  /*5940*/  MOV R15, UR26 ;  /* 0x0000001a000f7c02 */ /* 0x000fe20008000f00 */
[----:B------:R-:W-:Y:S01]  /*5950*/  IMAD.WIDE R20, R21, 0x2, R82 ;  /* 0x0000000215147825 */ /* 0x000fe200078e0252 */
[----:B------:R0:W5:Y:S03]  /*5960*/  LDG.E.U16 R39, desc[UR28][R22.64] ;  /* 0x0000001c16277981 */ /* 0x000166000c1e1500 */
[----:B------:R-:W-:Y:S01]  /*5970*/  IMAD.WIDE R12, R13, 0x2, R130 ;  /* 0x000000020d0c7825 */ /* 0x000fe200078e0282 */
[----:B------:R0:W5:Y:S03]  /*5980*/  LDG.E.U16 R38, desc[UR28][R20.64] ;  /* 0x0000001c14267981 */ /* 0x000166000c1e1500 */
[----:B------:R-:W-:Y:S01]  /*5990*/  IMAD.U32 R17, RZ, RZ, UR26 ;  /* 0x0000001aff117e24 */ /* 0x000fe2000f8e00ff */
[----:B------:R0:W5:Y:S01]  /*59a0*/  LDG.E.U16 R28, desc[UR28][R12.64] ;  /* 0x0000001c0c1c7981 */ /* 0x000162000c1e1500 */
[----:B-1----:R-:W-:-:S02]  /*59b0*/  IMAD.U32 R19, RZ, RZ, UR26 ;  /* 0x0000001aff137e24 */ /* 0x002fc4000f8e00ff */
[----:B0-----:R-:W-:Y:S02]  /*59c0*/  IMAD.U32 R23, RZ, RZ, UR26 ;  /* 0x0000001aff177e24 */ /* 0x001fe4000f8e00ff */
[----:B------:R-:W-:Y:S01]  /*59d0*/  IMAD.WIDE R24, R27, 0x2, R74 ;  /* 0x000000021b187825 */ /* 0x000fe200078e024a */
[----:B------:R-:W-:Y:S02]  /*59e0*/  MOV R21, UR26 ;  /* 0x0000001a00157c02 */ /* 0x000fe40008000f00 */
[----:B------:R-:W-:Y:S01]  /*59f0*/  MOV R31, UR26 ;  /* 0x0000001a001f7c02 */ /* 0x000fe20008000f00 */
[----:B------:R-:W-:Y:S01]  /*5a00*/  IMAD.WIDE R14, R15, 0x2, R126 ;  /* 0x000000020f0e7825 */ /* 0x000fe200078e027e */
[----:B------:R-:W5:Y:S03]  /*5a10*/  LDG.E.U16 R40, desc[UR28][R24.64] ;  /* 0x0000001c18287981 */ /* 0x000f66000c1e1500 */
[----:B------:R-:W-:-:S04]  /*5a20*/  IMAD.WIDE R16, R17, 0x2, R120 ;  /* 0x0000000211107825 */ /* 0x000fc800078e0278 */
[----:B------:R-:W-:-:S04]  /*5a30*/  IMAD.WIDE R18, R19, 0x2, R116 ;  /* 0x0000000213127825 */ /* 0x000fc800078e0274 */
[----:B------:R-:W-:Y:S01]  /*5a40*/  IMAD.U32 R33, RZ, RZ, UR26 ;  /* 0x0000001aff217e24 */ /* 0x000fe2000f8e00ff */
[----:B------:R-:W5:Y:S01]  /*5a50*/  LDG.E.U16 R24, desc[UR28][R16.64] ;  /* 0x0000001c10187981 */ /* 0x000f62000c1e1500 */
[----:B------:R-:W-:-:S04]  /*5a60*/  IMAD.WIDE R26, R29, 0x2, R70 ;  /* 0x000000021d1a7825 */ /* 0x000fc800078e0246 */
[----:B------:R-:W-:Y:S01]  /*5a70*/  IMAD.U32 R35, RZ, RZ, UR26 ;  /* 0x0000001aff237e24 */ /* 0x000fe2000f8e00ff */
[----:B------:R0:W5:Y:S01]  /*5a80*/  LDG.E.U16 R29, desc[UR28][R14.64] ;  /* 0x0000001c0e1d7981 */ /* 0x000162000c1e1500 */
[----:B------:R-:W-:Y:S01]  /*5a90*/  IMAD.WIDE R22, R23, 0x2, R108 ;  /* 0x0000000217167825 */ /* 0x000fe200078e026c */
[----:B------:R-:W-:Y:S02]  /*5aa0*/  MOV R43, UR26 ;  /* 0x0000001a002b7c02 */ /* 0x000fe40008000f00 */
[----:B------:R1:W5:Y:S01]  /*5ab0*/  LDG.E.U16 R25, desc[UR28][R18.64] ;  /* 0x0000001c12197981 */ /* 0x000362000c1e1500 */
[----:B------:R-:W-:Y:S01]  /*5ac0*/  IMAD.U32 R13, RZ, RZ, UR26 ;  /* 0x0000001aff0d7e24 */ /* 0x000fe2000f8e00ff */
[----:B------:R-:W-:Y:S01]  /*5ad0*/  MOV R47, UR26 ;  /* 0x0000001a002f7c02 */ /* 0x000fe20008000f00 */
[----:B------:R-:W-:Y:S01]  /*5ae0*/  IMAD.WIDE R20, R21, 0x2, R112 ;  /* 0x0000000215147825 */ /* 0x000fe200078e0270 */
[----:B------:R-:W5:Y:S03]  /*5af0*/  LDG.E.U16 R41, desc[UR28][R26.64] ;  /* 0x0000001c1a297981 */ /* 0x000f66000c1e1500 */
[----:B------:R-:W-:-:S04]  /*5b00*/  IMAD.WIDE R12, R13, 0x2, R104 ;  /* 0x000000020d0c7825 */ /* 0x000fc800078e0268 */
[----:B0-----:R-:W-:Y:S01]  /*5b10*/  IMAD.WIDE R14, R31, 0x2, R100 ;  /* 0x000000021f0e7825 */ /* 0x001fe200078e0264 */
[----:B------:R-:W5:Y:S03]  /*5b20*/  LDG.E.U16 R30, desc[UR28][R12.64] ;  /* 0x0000001c0c1e7981 */ /* 0x000f66000c1e1500 */
[----:B------:R-:W-:Y:S01]  /*5b30*/  IMAD.WIDE R16, R33, 0x2, R96 ;  /* 0x0000000221107825 */ /* 0x000fe200078e0260 */
[----:B------:R0:W5:Y:S03]  /*5b40*/  LDG.E.U16 R27, desc[UR28][R22.64] ;  /* 0x0000001c161b7981 */ /* 0x000166000c1e1500 */
[----:B-1----:R-:W-:Y:S01]  /*5b50*/  IMAD.WIDE R18, R35, 0x2, R92 ;  /* 0x0000000223127825 */ /* 0x002fe200078e025c */
[----:B------:R1:W5:Y:S03]  /*5b60*/  LDG.E.U16 R26, desc[UR28][R20.64] ;  /* 0x0000001c141a7981 */ /* 0x000366000c1e1500 */
[----:B------:R-:W-:Y:S01]  /*5b70*/  IMAD.U32 R45, RZ, RZ, UR26 ;  /* 0x0000001aff2d7e24 */ /* 0x000fe2000f8e00ff */
[----:B------:R1:W5:Y:S01]  /*5b80*/  LDG.E.U16 R31, desc[UR28][R14.64] ;  /* 0x0000001c0e1f7981 */ /* 0x000362000c1e1500 */
[----:B0-----:R-:W-:-:S03]  /*5b90*/  IMAD.U32 R23, RZ, RZ, UR26 ;  /* 0x0000001aff177e24 */ /* 0x001fc6000f8e00ff */
[----:B------:R0:W5:Y:S01]  /*5ba0*/  LDG.E.U16 R33, desc[UR28][R16.64] ;  /* 0x0000001c10217981 */ /* 0x000162000c1e1500 */
[----:B------:R-:W-:-:S03]  /*5bb0*/  IMAD.WIDE R12, R43, 0x2, R80 ;  /* 0x000000022b0c7825 */ /* 0x000fc600078e0250 */
[----:B------:R0:W5:Y:S01]  /*5bc0*/  LDG.E.U16 R35, desc[UR28][R18.64] ;  /* 0x0000001c12237981 */ /* 0x000162000c1e1500 */
[----:B-1----:R-:W-:-:S03]  /*5bd0*/  IMAD.WIDE R20, R43, 0x2, R88 ;  /* 0x000000022b147825 */ /* 0x002fc600078e0258 */
[----:B------:R-:W5:Y:S01]  /*5be0*/  LDG.E.U16 R12, desc[UR28][R12.64] ;  /* 0x0000001c0c0c7981 */ /* 0x000f62000c1e1500 */
[----:B------:R-:W-:-:S03]  /*5bf0*/  IMAD.WIDE R22, R23, 0x2, R84 ;  /* 0x0000000217167825 */ /* 0x000fc600078e0254 */
[----:B------:R1:W5:Y:S01]  /*5c00*/  LDG.E.U16 R20, desc[UR28][R20.64] ;  /* 0x0000001c14147981 */ /* 0x000362000c1e1500 */
[----:B------:R-:W-:-:S03]  /*5c10*/  IMAD.WIDE R14, R45, 0x2, R76 ;  /* 0x000000022d0e7825 */ /* 0x000fc600078e024c */
[----:B------:R-:W5:Y:S01]  /*5c20*/  LDG.E.U16 R22, desc[UR28][R22.64] ;  /* 0x0000001c16167981 */ /* 0x000f62000c1e1500 */
[----:B0-----:R-:W-:-:S03]  /*5c30*/  IMAD.WIDE R16, R47, 0x2, R72 ;  /* 0x000000022f107825 */ /* 0x001fc600078e0248 */
[----:B------:R-:W5:Y:S01]  /*5c40*/  LDG.E.U16 R14, desc[UR28][R14.64] ;  /* 0x0000001c0e0e7981 */ /* 0x000f62000c1e1500 */
[----:B------:R-:W-:-:S03]  /*5c50*/  IMAD.WIDE R18, R43, 0x2, R68 ;  /* 0x000000022b127825 */ /* 0x000fc600078e0244 */
[----:B------:R-:W5:Y:S04]  /*5c60*/  LDG.E.U16 R16, desc[UR28][R16.64] ;  /* 0x0000001c10107981 */ /* 0x000f68000c1e1500 */
[----:B------:R-:W5:Y:S01]  /*5c70*/  LDG.E.U16 R18, desc[UR28][R18.64] ;  /* 0x0000001c12127981 */ /* 0x000f62000c1e1500 */
[----:B-1----:R-:W-:Y:S01]  /*5c80*/  SHF.R.S32.HI R21, RZ, 0x6, R0 ;  /* 0x00000006ff157819 */ /* 0x002fe20000011400 */
[----:B------:R-:W-:-:S03]  /*5c90*/  UMOV UR10, 0x1 ;  /* 0x00000001000a7882 */ /* 0x000fc60000000000 */
[----:B------:R-:W-:Y:S01]  /*5ca0*/  SGXT R21, R21, 0x1 ;  /* 0x000000011515781a */ /* 0x000fe20000000200 */
[----:B------:R-:W-:-:S04]  /*5cb0*/  @!UP1 UIADD3 UR10, UPT, UPT, -UR10, 0x100000, URZ ;  /* 0x001000000a0a9890 */ /* 0x000fc8000fffe1ff */
[----:B------:R-:W-:Y:S02]  /*5cc0*/  @!UP1 USHF.L.U32 UR11, UR10, 0xb, URZ ;  /* 0x0000000b0a0b9899 */ /* 0x000fe400080006ff */
[----:B------:R-:W-:Y:S01]  /*5cd0*/  @!UP1 USHF.L.U32 UR10, UR10, 0x1, URZ ;  /* 0x000000010a0a9899 */ /* 0x000fe200080006ff */
[----:B------:R-:W-:Y:S01]  /*5ce0*/  LOP3.LUT R21, R122, 0x90, R21, 0x78, !PT ;  /* 0x000000907a157812 */ /* 0x000fe200078e7815 */
[----:B------:R-:W-:-:S03]  /*5cf0*/  VOTEU.ALL UP3, P0 ;  /* 0x0000000000ff7886 */ /* 0x000fc60000060000 */
[----:B------:R-:W-:Y:S02]  /*5d00*/  LOP3.LUT R13, R21, 0x20, RZ, 0x3c, !PT ;  /* 0x00000020150d7812 */ /* 0x000fe400078e3cff */
[----:B------:R-:W-:-:S05]  /*5d10*/  LOP3.LUT R223, R0, 0x10, RZ, 0xc0, !PT ;  /* 0x0000001000df7812 */ /* 0x000fca00078ec0ff */
[----:B------:R-:W-:Y:S01]  /*5d20*/  IMAD.SHL.U32 R223, R223, 0x4, RZ ;  /* 0x00000004dfdf7824 */ /* 0x000fe200078e00ff */
[----:B------:R-:W-:-:S03]  /*5d30*/  UIADD3 UR62, UPT, UPT, UR7, 0x80, URZ ;  /* 0x00000080073e7890 */ /* 0x000fc6000fffe0ff */
[----:B------:R-:W-:-:S04]  /*5d40*/  VIADD R207, R223, UR7 ;  /* 0x00000007dfcf7c36 */ /* 0x000fc80008000000 */
[C---:B------:R-:W-:Y:S01]  /*5d50*/  VIADD R44, R207.reuse, 0x83 ;  /* 0x00000083cf2c7836 */ /* 0x040fe20000000000 */
[C---:B------:R-:W-:Y:S01]  /*5d60*/  IADD3 R42, PT, PT, R207.reuse, 0x82, RZ ;  /* 0x00000082cf2a7810 */ /* 0x040fe20007ffe0ff */
[----:B------:R-:W-:-:S03]  /*5d70*/  VIADD R46, R207, 0x84 ;  /* 0x00000084cf2e7836 */ /* 0x000fc60000000000 */
[C---:B------:R-:W-:Y:S02]  /*5d80*/  ISETP.GE.AND P3, PT, R3.reuse, R42, PT ;  /* 0x0000002a0300720c */ /* 0x040fe40003f66270 */
[C---:B------:R-:W-:Y:S02]  /*5d90*/  ISETP.GE.AND P4, PT, R3.reuse, R44, PT ;  /* 0x0000002c0300720c */ /* 0x040fe40003f86270 */
[----:B------:R-:W-:Y:S01]  /*5da0*/  ISETP.GE.AND P5, PT, R3, R46, PT ;  /* 0x0000002e0300720c */ /* 0x000fe20003fa6270 */
[----:B--2---:R-:W-:Y:S04]  /*5db0*/  STS.U16 [R21+UR18+0x2200], R5 ;  /* 0x0022000515007988 */ /* 0x004fe80008000412 */
[----:B---3--:R0:W-:Y:S04]  /*5dc0*/  STS.U16 [R21+UR18+0x2400], R6 ;  /* 0x0024000615007988 */ /* 0x0081e80008000412 */
[----:B----4-:R1:W-:Y:S04]  /*5dd0*/  STS.U16 [R21+UR18+0x2000], R4 ;  /* 0x0020000415007988 */ /* 0x0103e80008000412 */
[----:B-----5:R2:W-:Y:S04]  /*5de0*/  STS.U16 [R21+UR18+0x2600], R7 ;  /* 0x0026000715007988 */ /* 0x0205e80008000412 */
        /* <DEDUP_REMOVED lines=11> */
[C---:B0-----:R-:W-:Y:S01]  /*5ea0*/  VIADD R6, R223.reuse, 0x34 ;  /* 0x00000034df067836 */ /* 0x041fe20000000000 */
[----:B-1----:R-:W-:-:S02]  /*5eb0*/  IADD3 R4, PT, PT, R223, 0x35, RZ ;  /* 0x00000035df047810 */ /* 0x002fc40007ffe0ff */
        /* <DEDUP_REMOVED lines=17> */
[----:B------:R0:W-:Y:S06]  /*5fd0*/  MEMBAR.ALL.CTA ;  /* 0x0000000000007992 */ /* 0x0001ec0000008000 */
[----:B0-----:R-:W-:Y:S04]  /*5fe0*/  FENCE.VIEW.ASYNC.S ;  /* 0x00000000000073c6 */ /* 0x001fe80000000000 */
[----:B------:R-:W0:Y:S02]  /*5ff0*/  FENCE.VIEW.ASYNC.S ;  /* 0x00000000000073c6 */ /* 0x000e240000000000 */
[----:B0-----:R2:W0:Y:S01]  /*6000*/  @!UP3 SYNCS.EXCH.64 URZ, [UR18+0x7010], UR10 ;  /* 0x0070100a12ffb5b2 */ /* 0x0014220008000100 */
[----:B------:R-:W-:Y:S01]  /*6010*/  VIADD R5, R223, 0x37 ;  /* 0x00000037df057836 */ /* 0x000fe20000000000 */
[----:B------:R-:W-:-:S02]  /*6020*/  LOP3.LUT R4, R4, UR62, RZ, 0xfc, !PT ;  /* 0x0000003e04047c12 */ /* 0x000fc4000f8efcff */
[----:B------:R-:W-:Y:S01]  /*6030*/  LOP3.LUT R6, R6, UR62, RZ, 0xfc, !PT ;  /* 0x0000003e06067c12 */ /* 0x000fe2000f8efcff */
[----:B0-----:R-:W-:Y:S06]  /*6040*/  BAR.SYNC.DEFER_BLOCKING 0x0 ;  /* 0x0000000000007b1d */ /* 0x001fec0000010000 */
[----:B--2---:R-:W-:Y:S05]  /*6050*/  BRA.U UP2, `(.L_x_13) ;  /* 0x00000001023c7547 */ /* 0x004fea000b800000 */
[----:B------:R-:W-:Y:S01]  /*6060*/  UIADD3 UR10, UPT, UPT, UR18, 0x7010, URZ ;  /* 0x00007010120a7890 */ /* 0x000fe2000fffe0ff */
[----:B------:R-:W-:Y:S01]  /*6070*/  UMOV UR50, UR24 ;  /* 0x0000001800327c82 */ /* 0x000fe20008000000 */
[----:B------:R-:W-:Y:S01]  /*6080*/  UMOV UR51, 0x40004040 ;  /* 0x4000404000337882 */ /* 0x000fe20000000000 */
[----:B------:R-:W-:Y:S01]  /*6090*/  UMOV UR48, UR4 ;  /* 0x0000000400307c82 */ /* 0x000fe20008000000 */
[----:B------:R-:W-:Y:S01]  /*60a0*/  UMOV UR49, 0x80004020 ;  /* 0x8000402000317882 */ /* 0x000fe20000000000 */
[----:B------:R-:W-:Y:S01]  /*60b0*/  UMOV UR52, 0x0 ;  /* 0x0000000000347882 */ /* 0x000fe20000000000 */
[----:B------:R-:W-:Y:S01]  /*60c0*/  UMOV UR53, 0x4208490 ;  /* 0x0420849000357882 */ /* 0x000fe20000000000 */
[----:B------:R-:W-:Y:S01]  /*60d0*/  UMOV UR11, URZ ;  /* 0x000000ff000b7c82 */ /* 0x000fe20008000000 */
[----:B------:R-:W-:Y:S01]  /*60e0*/  UMOV UR54, 0x0 ;  /* 0x0000000000367882 */ /* 0x000fe20000000000 */
[----:B------:R-:W-:Y:S01]  /*60f0*/  UMOV UR55, 0x4208490 ;  /* 0x0420849000377882 */ /* 0x000fe20000000000 */
[----:B------:R0:W-:Y:S01]  /*6100*/  UTCHMMA gdesc[UR50], gdesc[UR48], tmem[UR14], tmem[UR52], idesc[UR53], !UPT ;  /* 0x00ff3430320075ea */ /* 0x0001e2000f80000e */
[----:B------:R-:W-:Y:S01]  /*6110*/  UMOV UR10, UR10 ;  /* 0x0000000a000a7c82 */ /* 0x000fe20008000000 */
[----:B------:R0:W-:Y:S01]  /*6120*/  UTCHMMA gdesc[UR32], gdesc[UR12], tmem[UR14], tmem[UR54], idesc[UR55], UPT ;  /* 0x00ff360c200075ea */ /* 0x0001e2000b80000e */
[----:B------:R0:W-:Y:S01]  /*6130*/  UTCBAR [UR10], URZ ;  /* 0x000000ff0a0073e9 */ /* 0x0001e200080000ff */
[----:B------:R-:W-:-:S02]  /*6140*/  NOP ;  /* 0x0000000000007918 */ /* 0x000fc40000000000 */
.L_x_13:
[----:B------:R-:W1:Y:S01]  /*6150*/  SYNCS.PHASECHK.TRANS64.TRYWAIT P2, [UR18+0x7010], RZ ;  /* 0x007010ffff0075a7 */ /* 0x000e620008041112 */
[----:B------:R-:W-:Y:S02]  /*6160*/  ISETP.GE.AND P1, PT, R3, R4, PT ;  /* 0x000000040300720c */ /* 0x000fe40003f26270 */
[----:B------:R-:W-:Y:S02]  /*6170*/  LOP3.LUT R4, R5, UR62, RZ, 0xfc, !PT ;  /* 0x0000003e05047c12 */ /* 0x000fe4000f8efcff */
[----:B------:R-:W-:Y:S02]  /*6180*/  IADD3 R5, PT, PT, R223, 0x36, RZ ;  /* 0x00000036df057810 */ /* 0x000fe40007ffe0ff */
[----:B------:R-:W-:Y:S02]  /*6190*/  SEL R233, RZ, 0x4, P1 ;  /* 0x00000004ffe97807 */ /* 0x000fe40000800000 */
[C---:B------:R-:W-:Y:S02]  /*61a0*/  ISETP.GE.AND P1, PT, R3.reuse, R4, PT ;  /* 0x000000040300720c */ /* 0x040fe40003f26270 */
[----:B------:R-:W-:Y:S01]  /*61b0*/  ISETP.GE.AND P6, PT, R3, R6, PT ;  /* 0x000000060300720c */ /* 0x000fe20003fc6270 */
[----:B------:R-:W-:Y:S01]  /*61c0*/  VIADD R6, R223, 0x30 ;  /* 0x00000030df067836 */ /* 0x000fe20000000000 */
[----:B------:R-:W-:Y:S01]  /*61d0*/  LOP3.LUT R4, R5, UR62, RZ, 0xfc, !PT ;  /* 0x0000003e05047c12 */ /* 0x000fe2000f8efcff */
[----:B------:R-:W-:Y:S01]  /*61e0*/  VIADD R5, R223, 0x31 ;  /* 0x00000031df057836 */ /* 0x000fe20000000000 */
[----:B------:R-:W-:-:S02]  /*61f0*/  SEL R230, RZ, 0x7fff8, P6 ;  /* 0x0007fff8ffe67807 */ /* 0x000fc40003000000 */
[----:B------:R-:W-:Y:S02]  /*6200*/  ISETP.GE.AND P6, PT, R3, R4, PT ;  /* 0x000000040300720c */ /* 0x000fe40003fc6270 */
[----:B------:R-:W-:Y:S02]  /*6210*/  LOP3.LUT R4, R5, UR62, RZ, 0xfc, !PT ;  /* 0x0000003e05047c12 */ /* 0x000fe4000f8efcff */
[----:B------:R-:W-:Y:S02]  /*6220*/  LOP3.LUT R6, R6, UR62, RZ, 0xfc, !PT ;  /* 0x0000003e06067c12 */ /* 0x000fe4000f8efcff */
[----:B------:R-:W-:Y:S02]  /*6230*/  IADD3 R5, PT, PT, R223, 0x33, RZ ;  /* 0x00000033df057810 */ /* 0x000fe40007ffe0ff */
[----:B------:R-:W-:Y:S02]  /*6240*/  SEL R237, RZ, 0x1fffe, P6 ;  /* 0x0001fffeffed7807 */ /* 0x000fe40003000000 */
[----:B------:R-:W-:-:S02]  /*6250*/  SEL R238, RZ, 0x1, P1 ;  /* 0x00000001ffee7807 */ /* 0x000fc40000800000 */
[C---:B------:R-:W-:Y:S02]  /*6260*/  ISETP.GE.AND P6, PT, R3.reuse, R6, PT ;  /* 0x000000060300720c */ /* 0x040fe40003fc6270 */
[----:B------:R-:W-:Y:S01]  /*6270*/  ISETP.GE.AND P1, PT, R3, R4, PT ;  /* 0x000000040300720c */ /* 0x000fe20003f26270 */
[----:B------:R-:W-:Y:S01]  /*6280*/  VIADD R4, R207, 0x85 ;  /* 0x00000085cf047836 */ /* 0x000fe20000000000 */
[----:B------:R-:W-:Y:S01]  /*6290*/  LOP3.LUT R6, R5, UR62, RZ, 0xfc, !PT ;  /* 0x0000003e05067c12 */ /* 0x000fe2000f8efcff */
[----:B------:R-:W-:Y:S01]  /*62a0*/  VIADD R5, R223, 0x32 ;  /* 0x00000032df057836 */ /* 0x000fe20000000000 */
[----:B------:R-:W-:Y:S02]  /*62b0*/  SEL R231, RZ, 0x4, P1 ;  /* 0x00000004ffe77807 */ /* 0x000fe40000800000 */
[----:B------:R-:W-:Y:S02]  /*62c0*/  ISETP.GE.AND P1, PT, R3, R6, PT ;  /* 0x000000060300720c */ /* 0x000fe40003f26270 */
[----:B------:R-:W-:-:S02]  /*62d0*/  LOP3.LUT R6, R5, UR62, RZ, 0xfc, !PT ;  /* 0x0000003e05067c12 */ /* 0x000fc4000f8efcff */
[----:B------:R-:W-:Y:S02]  /*62e0*/  IADD3 R5, PT, PT, R223, 0x3d, RZ ;  /* 0x0000003ddf057810 */ /* 0x000fe40007ffe0ff */
[----:B------:R-:W-:Y:S02]  /*62f0*/  SEL R224, RZ, 0x7fff8, P6 ;  /* 0x0007fff8ffe07807 */ /* 0x000fe40003000000 */
[----:B------:R-:W-:Y:S02]  /*6300*/  LOP3.LUT R8, R5, UR62, RZ, 0xfc, !PT ;  /* 0x0000003e05087c12 */ /* 0x000fe4000f8efcff */
[----:B------:R-:W-:Y:S02]  /*6310*/  SEL R236, RZ, 0x1, P1 ;  /* 0x00000001ffec7807 */ /* 0x000fe40000800000 */
[----:B------:R-:W-:Y:S01]  /*6320*/  ISETP.GE.AND P6, PT, R3, R4, PT ;  /* 0x000000040300720c */ /* 0x000fe20003fc6270 */
[----:B------:R-:W-:Y:S01]  /*6330*/  VIADD R4, R223, 0x3c ;  /* 0x0000003cdf047836 */ /* 0x000fe20000000000 */
[----:B------:R-:W-:Y:S01]  /*6340*/  ISETP.GE.AND P1, PT, R3, R6, PT ;  /* 0x000000060300720c */ /* 0x000fe20003f26270 */
[----:B------:R-:W-:Y:S01]  /*6350*/  VIADD R6, R223, 0x3e ;  /* 0x0000003edf067836 */ /* 0x000fe20000000000 */
[----:B-1----:R-:W-:Y:S11]  /*6360*/  @!P2 BRA `(.L_x_14) ;  /* 0x000000440094a947 */ /* 0x002ff60003800000 */
.L_x_23:
[----:B------:R-:W-:Y:S01]  /*6370*/  ISETP.GE.AND P2, PT, R3, R8, PT ;  /* 0x000000080300720c */ /* 0x000fe20003f46270 */
[----:B------:R-:W-:Y:S01]  /*6380*/  BAR.SYNC.DEFER_BLOCKING 0x0 ;  /* 0x0000000000007b1d */ /* 0x000fe20000010000 */
[----:B------:R-:W-:Y:S01]  /*6390*/  LOP3.LUT R210, R6, UR62, RZ, 0xfc, !PT ;  /* 0x0000003e06d27c12 */ /* 0x000fe2000f8efcff */
[C---:B------:R-:W-:Y:S01]  /*63a0*/  VIADD R209, R223.reuse, 0x3b ;  /* 0x0000003bdfd17836 */ /* 0x040fe20000000000 */
[----:B------:R-:W-:Y:S01]  /*63b0*/  LOP3.LUT R212, R4, UR62, RZ, 0xfc, !PT ;  /* 0x0000003e04d47c12 */ /* 0x000fe2000f8efcff */
[----:B------:R-:W-:Y:S01]  /*63c0*/  IMAD.IADD R237, R238, 0x1, R237 ;  /* 0x00000001eeed7824 */ /* 0x000fe200078e02ed */
[----:B------:R-:W-:Y:S01]  /*63d0*/  IADD3 R208, PT, PT, R223, 0x39, RZ ;  /* 0x00000039dfd07810 */ /* 0x000fe20007ffe0ff */
[----:B------:R-:W-:Y:S01]  /*63e0*/  USHF.L.U32 UR8, UR8, 0x1f, URZ ;  /* 0x0000001f08087899 */ /* 0x000fe200080006ff */
[----:B------:R-:W-:Y:S01]  /*63f0*/  SEL R225, RZ, 0x4, P2 ;  /* 0x00000004ffe17807 */ /* 0x000fe20001000000 */
[----:B------:R-:W-:Y:S01]  /*6400*/  LDTM.16dp32bit_t0_t15.x64 R4, tmem[UR16+0x100000] ;  /* 0x10000010000479ee */ /* 0x000fe20008b00000 */
[----:B------:R-:W1:Y:S01]  /*6410*/  LDTM.16dp32bit_t16_t31.x64 R4, tmem[UR16+0x100040] ;  /* 0x10004010000479ee */ /* 0x000e620008b20000 */
[----:B------:R-:W-:-:S02]  /*6420*/  ISETP.GE.AND P2, PT, R3, R210, PT ;  /* 0x000000d20300720c */ /* 0x000fc40003f46270 */
[----:B------:R-:W-:Y:S01]  /*6430*/  LOP3.LUT R210, R208, UR62, RZ, 0xfc, !PT ;  /* 0x0000003ed0d27c12 */ /* 0x000fe2000f8efcff */
[----:B------:R-:W-:Y:S01]  /*6440*/  VIADD R208, R223, 0x38 ;  /* 0x00000038dfd07836 */ /* 0x000fe20000000000 */
[----:B------:R-:W-:Y:S02]  /*6450*/  SEL R235, RZ, 0x1fffe, P1 ;  /* 0x0001fffeffeb7807 */ /* 0x000fe40000800000 */
[----:B------:R-:W-:Y:S02]  /*6460*/  ISETP.GE.AND P1, PT, R3, R212, PT ;  /* 0x000000d40300720c */ /* 0x000fe40003f26270 */
[----:B------:R-:W-:Y:S02]  /*6470*/  LOP3.LUT R212, R208, UR62, RZ, 0xfc, !PT ;  /* 0x0000003ed0d47c12 */ /* 0x000fe4000f8efcff */
[----:B------:R-:W-:Y:S02]  /*6480*/  IADD3 R208, PT, PT, R223, 0x3a, RZ ;  /* 0x0000003adfd07810 */ /* 0x000fe40007ffe0ff */
[----:B------:R-:W-:-:S02]  /*6490*/  SEL R226, RZ, 0x7fff8, P1 ;  /* 0x0007fff8ffe27807 */ /* 0x000fc40000800000 */
[----:B------:R-:W-:Y:S01]  /*64a0*/  SEL R234, RZ, 0x1fffe, P2 ;  /* 0x0001fffeffea7807 */ /* 0x000fe20001000000 */
[----:B------:R-:W2:Y:S01]  /*64b0*/  @!P0 SYNCS.CCTL.IV [UR18+0x7010] ;  /* 0x00701000ff0089b1 */ /* 0x000ea20008000012 */
[C---:B------:R-:W-:Y:S01]  /*64c0*/  ISETP.GE.AND P1, PT, R3.reuse, R210, PT ;  /* 0x000000d20300720c */ /* 0x040fe20003f26270 */
[----:B------:R-:W-:Y:S01]  /*64d0*/  NOP ;  /* 0x0000000000007918 */ /* 0x000fe20000000000 */
[----:B------:R-:W-:Y:S02]  /*64e0*/  ISETP.GE.AND P2, PT, R3, R212, PT ;  /* 0x000000d40300720c */ /* 0x000fe40003f46270 */
[----:B------:R-:W-:Y:S02]  /*64f0*/  LOP3.LUT R210, R209, UR62, RZ, 0xfc, !PT ;  /* 0x0000003ed1d27c12 */ /* 0x000fe4000f8efcff */
[----:B------:R-:W-:Y:S01]  /*6500*/  LOP3.LUT R212, R208, UR62, RZ, 0xfc, !PT ;  /* 0x0000003ed0d47c12 */ /* 0x000fe2000f8efcff */
[----:B------:R-:W-:Y:S01]  /*6510*/  VIADD R208, R207, 0x80 ;  /* 0x00000080cfd07836 */ /* 0x000fe20000000000 */
[----:B------:R-:W-:Y:S01]  /*6520*/  SEL R227, RZ, 0x4, P1 ;  /* 0x00000004ffe37807 */ /* 0x000fe20000800000 */
[----:B-1----:R-:W-:Y:S01]  /*6530*/  FMUL R5, R5, UR63 ;  /* 0x0000003f05057c20 */ /* 0x002fe20008400000 */
[----:B------:R-:W-:Y:S01]  /*6540*/  SEL R228, RZ, 0x7fff8, P2 ;  /* 0x0007fff8ffe47807 */ /* 0x000fe20001000000 */
[----:B------:R-:W-:Y:S01]  /*6550*/  FMUL R6, R6, UR63 ;  /* 0x0000003f06067c20 */ /* 0x000fe20008400000 */
[C---:B------:R-:W-:Y:S01]  /*6560*/  ISETP.GE.AND P1, PT, R3.reuse, R210, PT ;  /* 0x000000d20300720c */ /* 0x040fe20003f26270 */
[----:B------:R-:W-:Y:S01]  /*6570*/  FMUL R4, R4, UR63 ;  /* 0x0000003f04047c20 */ /* 0x000fe20008400000 */
[----:B------:R-:W-:Y:S01]  /*6580*/  ISETP.GE.AND P2, PT, R3, R212, PT ;  /* 0x000000d40300720c */ /* 0x000fe20003f46270 */
[----:B------:R-:W-:Y:S01]  /*6590*/  VIADD R210, R207, 0x86 ;  /* 0x00000086cfd27836 */ /* 0x000fe20000000000 */
[----:B------:R-:W-:Y:S01]  /*65a0*/  SEL R229, RZ, 0x1, P1 ;  /* 0x00000001ffe57807 */ /* 0x000fe20000800000 */
[----:B------:R-:W-:Y:S01]  /*65b0*/  FMUL R8, R8, UR63 ;  /* 0x0000003f08087c20 */ /* 0x000fe20008400000 */
[----:B------:R-:W-:Y:S01]  /*65c0*/  SEL R232, RZ, 0x1fffe, P2 ;  /* 0x0001fffeffe87807 */ /* 0x000fe20001000000 */
[----:B------:R-:W-:Y:S01]  /*65d0*/  FMUL R7, R7, UR63 ;  /* 0x0000003f07077c20 */ /* 0x000fe20008400000 */
[-C--:B------:R-:W-:Y:S01]  /*65e0*/  ISETP.GE.AND P1, PT, R3, R208.reuse, PT ;  /* 0x000000d00300720c */ /* 0x080fe20003f26270 */
[----:B------:R-:W-:Y:S01]  /*65f0*/  FMUL R9, R9, UR63 ;  /* 0x0000003f09097c20 */ /* 0x000fe20008400000 */
[----:B------:R-:W-:Y:S01]  /*6600*/  ISETP.GT.AND P2, PT, R3, R208, PT ;  /* 0x000000d00300720c */ /* 0x000fe20003f44270 */
[----:B------:R-:W-:Y:S01]  /*6610*/  FMUL R10, R10, UR63 ;  /* 0x0000003f0a0a7c20 */ /* 0x000fe20008400000 */
        /* <DEDUP_REMOVED lines=11> */
[----:B------:R-:W-:Y:S01]  /*66d0*/  FMUL R21, R21, UR63 ;  /* 0x0000003f15157c20 */ /* 0x000fe20008400000 */
[----:B------:R-:W-:Y:S01]  /*66e0*/  IADD3 R208, PT, PT, R207, 0x8a, RZ ;  /* 0x0000008acfd07810 */ /* 0x000fe20007ffe0ff */
[----:B------:R-:W-:Y:S01]  /*66f0*/  FMUL R22, R22, UR63 ;  /* 0x0000003f16167c20 */ /* 0x000fe20008400000 */
[----:B------:R-:W-:Y:S01]  /*6700*/  ISETP.GE.AND P1, PT, R3, R210, PT ;  /* 0x000000d20300720c */ /* 0x000fe20003f26270 */
[----:B------:R-:W-:Y:S01]  /*6710*/  VIADD R210, R207, 0x89 ;  /* 0x00000089cfd27836 */ /* 0x000fe20000000000 */
[----:B------:R-:W-:Y:S01]  /*6720*/  FSEL R6, R8, -INF , P5 ;  /* 0xff80000008067808 */ /* 0x000fe20002800000 */
        /* <DEDUP_REMOVED lines=11> */
[C---:B------:R-:W-:Y:S01]  /*67e0*/  IADD3 R212, PT, PT, R207.reuse, 0x8d, RZ ;  /* 0x0000008dcfd47810 */ /* 0x040fe20007ffe0ff */
[----:B------:R-:W-:Y:S01]  /*67f0*/  FMUL R28, R28, UR63 ;  /* 0x0000003f1c1c7c20 */ /* 0x000fe20008400000 */
[----:B------:R-:W-:Y:S01]  /*6800*/  FSEL R208, R10, -INF , P1 ;  /* 0xff8000000ad07808 */ /* 0x000fe20000800000 */
[----:B------:R-:W-:Y:S01]  /*6810*/  FMUL R10, R14, UR63 ;  /* 0x0000003f0e0a7c20 */ /* 0x000fe20008400000 */
[----:B------:R-:W-:Y:S01]  /*6820*/  FSEL R220, R12, -INF , P3 ;  /* 0xff8000000cdc7808 */ /* 0x000fe20001800000 */
[----:B------:R-:W-:Y:S01]  /*6830*/  VIADD R14, R207, 0x91 ;  /* 0x00000091cf0e7836 */ /* 0x000fe20000000000 */
[----:B------:R-:W-:Y:S01]  /*6840*/  ISETP.GE.AND P1, PT, R3, R210, PT ;  /* 0x000000d20300720c */ /* 0x000fe20003f26270 */
[----:B------:R-:W-:Y:S01]  /*6850*/  VIADD R210, R207, 0x8e ;  /* 0x0000008ecfd27836 */ /* 0x000fe20000000000 */
[----:B------:R-:W-:Y:S01]  /*6860*/  FSEL R8, R8, -INF , P2 ;  /* 0xff80000008087808 */ /* 0x000fe20001000000 */
[----:B------:R-:W-:Y:S01]  /*6870*/  FMUL R27, R27, UR63 ;  /* 0x0000003f1b1b7c20 */ /* 0x000fe20008400000 */
[C---:B------:R-:W-:Y:S01]  /*6880*/  IADD3 R12, PT, PT, R207.reuse, 0x90, RZ ;  /* 0x00000090cf0c7810 */ /* 0x040fe20007ffe0ff */
[----:B------:R-:W-:Y:S01]  /*6890*/  VIADD R24, R207, 0x9e ;  /* 0x0000009ecf187836 */ /* 0x000fe20000000000 */
[----:B------:R-:W-:Y:S01]  /*68a0*/  ISETP.GE.AND P2, PT, R3, R212, PT ;  /* 0x000000d40300720c */ /* 0x000fe20003f46270 */
[----:B------:R-:W-:Y:S01]  /*68b0*/  VIADD R212, R207, 0x8f ;  /* 0x0000008fcfd47836 */ /* 0x000fe20000000000 */
[----:B------:R-:W-:Y:S01]  /*68c0*/  FSEL R10, R10, -INF , P5 ;  /* 0xff8000000a0a7808 */ /* 0x000fe20002800000 */
[----:B------:R-:W-:Y:S01]  /*68d0*/  FMUL R30, R30, UR63 ;  /* 0x0000003f1e1e7c20 */ /* 0x000fe20008400000 */
[----:B------:R-:W-:Y:S01]  /*68e0*/  ISETP.GE.AND P5, PT, R3, R12, PT ;  /* 0x0000000c0300720c */ /* 0x000fe20003fa6270 */
[----:B------:R-:W-:Y:S01]  /*68f0*/  FMUL R12, R17, UR63 ;  /* 0x0000003f110c7c20 */ /* 0x000fe20008400000 */
[----:B------:R-:W-:Y:S01]  /*6900*/  FSEL R219, R15, -INF , P6 ;  /* 0xff8000000fdb7808 */ /* 0x000fe20003000000 */
[----:B------:R-:W-:Y:S01]  /*6910*/  FMUL R15, R25, UR63 ;  /* 0x0000003f190f7c20 */ /* 0x000fe20008400000 */
[----:B------:R-:W-:Y:S01]  /*6920*/  ISETP.GE.AND P3, PT, R3, R210, PT ;  /* 0x000000d20300720c */ /* 0x000fe20003f66270 */
[----:B------:R-:W-:Y:S01]  /*6930*/  VIADD R17, R223, 0x2f ;  /* 0x0000002fdf117836 */ /* 0x000fe20000000000 */
[----:B------:R-:W-:Y:S01]  /*6940*/  FSEL R9, R9, -INF , P4 ;  /* 0xff80000009097808 */ /* 0x000fe20002000000 */
[----:B------:R-:W-:Y:S01]  /*6950*/  FMUL R36, R36, UR63 ;  /* 0x0000003f24247c20 */ /* 0x000fe20008400000 */
[C---:B------:R-:W-:Y:S01]  /*6960*/  ISETP.GE.AND P6, PT, R3.reuse, R14, PT ;  /* 0x0000000e0300720c */ /* 0x040fe20003fc6270 */
[----:B------:R-:W-:Y:S01]  /*6970*/  FMUL R34, R34, UR63 ;  /* 0x0000003f22227c20 */ /* 0x000fe20008400000 */
[----:B------:R-:W-:Y:S01]  /*6980*/  ISETP.GE.AND P4, PT, R3, R212, PT ;  /* 0x000000d40300720c */ /* 0x000fe20003f86270 */
[C---:B------:R-:W-:Y:S01]  /*6990*/  VIADD R212, R207.reuse, 0x92 ;  /* 0x00000092cfd47836 */ /* 0x040fe20000000000 */
[----:B------:R-:W-:Y:S01]  /*69a0*/  IADD3 R14, PT, PT, R207, 0x93, RZ ;  /* 0x00000093cf0e7810 */ /* 0x000fe20007ffe0ff */
[----:B------:R-:W-:Y:S01]  /*69b0*/  VIADD R25, R223, 0x24 ;  /* 0x00000024df197836 */ /* 0x000fe20000000000 */
[----:B------:R-:W-:Y:S01]  /*69c0*/  FSEL R210, R16, -INF , P1 ;  /* 0xff80000010d27808 */ /* 0x000fe20000800000 */
        /* <DEDUP_REMOVED lines=8> */
[----:B------:R-:W-:Y:S01]  /*6a50*/  VIADD R212, R207, 0x95 ;  /* 0x00000095cfd47836 */ /* 0x000fe20000000000 */
[----:B------:R-:W-:Y:S01]  /*6a60*/  ISETP.GE.AND P3, PT, R3, R16, PT ;  /* 0x000000100300720c */ /* 0x000fe20003f66270 */
[C---:B------:R-:W-:Y:S01]  /*6a70*/  VIADD R20, R207.reuse, 0x98 ;  /* 0x00000098cf147836 */ /* 0x040fe20000000000 */
[----:B------:R-:W-:Y:S01]  /*6a80*/  IADD3 R16, PT, PT, R207, 0x96, RZ ;  /* 0x00000096cf107810 */ /* 0x000fe20007ffe0ff */
[----:B------:R-:W-:Y:S01]  /*6a90*/  FMUL R40, R40, UR63 ;  /* 0x0000003f28287c20 */ /* 0x000fe20008400000 */
[----:B------:R-:W-:Y:S01]  /*6aa0*/  FSEL R14, R14, -INF , P5 ;  /* 0xff8000000e0e7808 */ /* 0x000fe20002800000 */
[----:B------:R-:W-:Y:S01]  /*6ab0*/  IMAD.IADD R229, R229, 0x1, R232 ;  /* 0x00000001e5e57824 */ /* 0x000fe200078e02e8 */
[----:B------:R-:W-:Y:S01]  /*6ac0*/  FSEL R11, R11, -INF , P4 ;  /* 0xff8000000b0b7808 */ /* 0x000fe20002000000 */
[----:B------:R-:W-:Y:S01]  /*6ad0*/  FMUL R42, R42, UR63 ;  /* 0x0000003f2a2a7c20 */ /* 0x000fe20008400000 */
[----:B------:R-:W-:Y:S01]  /*6ae0*/  ISETP.GE.AND P5, PT, R3, R16, PT ;  /* 0x000000100300720c */ /* 0x000fe20003fa6270 */
[----:B------:R-:W-:Y:S01]  /*6af0*/  FMUL R16, R23, UR63 ;  /* 0x0000003f17107c20 */ /* 0x000fe20008400000 */
[----:B------:R-:W-:Y:S01]  /*6b00*/  ISETP.GE.AND P4, PT, R3, R212, PT ;  /* 0x000000d40300720c */ /* 0x000fe20003f86270 */
[----:B------:R-:W-:Y:S01]  /*6b10*/  VIADD R23, R223, 0x21 ;  /* 0x00000021df177836 */ /* 0x000fe20000000000 */
[----:B------:R-:W-:Y:S01]  /*6b20*/  FSEL R215, R21, -INF , P6 ;  /* 0xff80000015d77808 */ /* 0x000fe20003000000 */
[----:B------:R-:W-:Y:S01]  /*6b30*/  VIADD R21, R223, 0x3f ;  /* 0x0000003fdf157836 */ /* 0x000fe20000000000 */
[----:B------:R-:W-:-:S02]  /*6b40*/  ISETP.GE.AND P6, PT, R3, R18, PT ;  /* 0x000000120300720c */ /* 0x000fc40003fc6270 */
[----:B------:R-:W-:Y:S01]  /*6b50*/  FSEL R212, R22, -INF , P1 ;  /* 0xff80000016d47808 */ /* 0x000fe20000800000 */
[C---:B------:R-:W-:Y:S01]  /*6b60*/  VIADD R22, R207.reuse, 0x9b ;  /* 0x0000009bcf167836 */ /* 0x040fe20000000000 */
[----:B------:R-:W-:Y:S02]  /*6b70*/  IADD3 R18, PT, PT, R207, 0x99, RZ ;  /* 0x00000099cf127810 */ /* 0x000fe40007ffe0ff */
[----:B------:R-:W-:Y:S01]  /*6b80*/  ISETP.GE.AND P1, PT, R3, R20, PT ;  /* 0x000000140300720c */ /* 0x000fe20003f26270 */
[----:B------:R-:W-:Y:S01]  /*6b90*/  VIADD R20, R207, 0x9a ;  /* 0x0000009acf147836 */ /* 0x000fe20000000000 */
[----:B------:R-:W-:Y:S02]  /*6ba0*/  FSEL R16, R16, -INF , P2 ;  /* 0xff80000010107808 */ /* 0x000fe40001000000 */
[----:B------:R-:W-:Y:S01]  /*6bb0*/  ISETP.GE.AND P2, PT, R3, R18, PT ;  /* 0x000000120300720c */ /* 0x000fe20003f46270 */
[----:B------:R-:W-:Y:S01]  /*6bc0*/  FMUL R18, R26, UR63 ;  /* 0x0000003f1a127c20 */ /* 0x000fe20008400000 */
[----:B------:R-:W-:-:S02]  /*6bd0*/  FSEL R13, R13, -INF , P3 ;  /* 0xff8000000d0d7808 */ /* 0x000fc40001800000 */
[----:B------:R-:W-:Y:S02]  /*6be0*/  ISETP.GE.AND P3, PT, R3, R20, PT ;  /* 0x000000140300720c */ /* 0x000fe40003f66270 */
[----:B------:R-:W-:Y:S02]  /*6bf0*/  FSEL R15, R15, -INF , P4 ;  /* 0xff8000000f0f7808 */ /* 0x000fe40002000000 */
[----:B------:R-:W-:Y:S02]  /*6c00*/  IADD3 R20, PT, PT, R207, 0x9c, RZ ;  /* 0x0000009ccf147810 */ /* 0x000fe40007ffe0ff */
[----:B------:R-:W-:Y:S01]  /*6c10*/  ISETP.GE.AND P4, PT, R3, R22, PT ;  /* 0x000000160300720c */ /* 0x000fe20003f86270 */
[----:B------:R-:W-:Y:S01]  /*6c20*/  VIADD R22, R207, 0x9d ;  /* 0x0000009dcf167836 */ /* 0x000fe20000000000 */
[----:B------:R-:W-:Y:S02]  /*6c30*/  FSEL R18, R18, -INF , P5 ;  /* 0xff80000012127808 */ /* 0x000fe40002800000 */
[----:B------:R-:W-:Y:S01]  /*6c40*/  ISETP.GE.AND P5, PT, R3, R20, PT ;  /* 0x000000140300720c */ /* 0x000fe20003fa6270 */
[----:B------:R-:W-:Y:S01]  /*6c50*/  FMUL R20, R29, UR63 ;  /* 0x0000003f1d147c20 */ /* 0x000fe20008400000 */
[----:B------:R-:W-:Y:S01]  /*6c60*/  FSEL R214, R28, -INF , P1 ;  /* 0xff8000001cd67808 */ /* 0x000fe20000800000 */
[----:B------:R-:W-:Y:S01]  /*6c70*/  VIADD R29, R223, 0x29 ;  /* 0x00000029df1d7836 */ /* 0x000fe20000000000 */
[----:B------:R-:W-:Y:S01]  /*6c80*/  FSEL R213, R27, -INF , P6 ;  /* 0xff8000001bd57808 */ /* 0x000fe20003000000 */
[----:B------:R-:W-:Y:S01]  /*6c90*/  VIADD R27, R223, 0x2b ;  /* 0x0000002bdf1b7836 */ /* 0x000fe20000000000 */
[----:B------:R-:W-:-:S02]  /*6ca0*/  ISETP.GE.AND P1, PT, R3, R24, PT ;  /* 0x000000180300720c */ /* 0x000fc40003f26270 */
[----:B------:R-:W-:Y:S02]  /*6cb0*/  ISETP.GE.AND P6, PT, R3, R22, PT ;  /* 0x000000160300720c */ /* 0x000fe40003fc6270 */
[----:B------:R-:W-:Y:S01]  /*6cc0*/  LOP3.LUT R24, R17, UR62, RZ, 0xfc, !PT ;  /* 0x0000003e11187c12 */ /* 0x000fe2000f8efcff */
[----:B------:R-:W-:Y:S01]  /*6cd0*/  FMUL R17, R31, UR63 ;  /* 0x0000003f1f117c20 */ /* 0x000fe20008400000 */
[----:B------:R-:W-:Y:S01]  /*6ce0*/  IADD3 R22, PT, PT, R207, 0x9f, RZ ;  /* 0x0000009fcf167810 */ /* 0x000fe20007ffe0ff */
[----:B------:R-:W-:Y:S01]  /*6cf0*/  VIADD R31, R223, 0x2a ;  /* 0x0000002adf1f7836 */ /* 0x000fe20000000000 */
[----:B------:R-:W-:Y:S02]  /*6d00*/  LOP3.LUT R26, R21, UR62, RZ, 0xfc, !PT ;  /* 0x0000003e151a7c12 */ /* 0x000fe4000f8efcff */
[----:B------:R-:W-:Y:S02]  /*6d10*/  FSEL R20, R20, -INF , P2 ;  /* 0xff80000014147808 */ /* 0x000fe40001000000 */
[----:B------:R-:W-:-:S02]  /*6d20*/  IADD3 R19, PT, PT, R223, 0x2e, RZ ;  /* 0x0000002edf137810 */ /* 0x000fc40007ffe0ff */
[----:B------:R-:W-:Y:S01]  /*6d30*/  ISETP.GE.AND P2, PT, R3, R22, PT ;  /* 0x000000160300720c */ /* 0x000fe20003f46270 */
[----:B------:R-:W-:Y:S01]  /*6d40*/  FMUL R22, R32, UR63 ;  /* 0x0000003f20167c20 */ /* 0x000fe20008400000 */
[----:B------:R-:W-:Y:S02]  /*6d50*/  FSEL R211, R30, -INF , P3 ;  /* 0xff8000001ed37808 */ /* 0x000fe40001800000 */
[----:B------:R-:W-:Y:S02]  /*6d60*/  FSEL R17, R17, -INF , P4 ;  /* 0xff80000011117808 */ /* 0x000fe40002000000 */
[C---:B------:R-:W-:Y:S02]  /*6d70*/  ISETP.GE.AND P3, PT, R3.reuse, R26, PT ;  /* 0x0000001a0300720c */ /* 0x040fe40003f66270 */
[----:B------:R-:W-:Y:S01]  /*6d80*/  ISETP.GE.AND P4, PT, R3, R24, PT ;  /* 0x000000180300720c */ /* 0x000fe20003f86270 */
[----:B------:R-:W-:Y:S01]  /*6d90*/  VIADD R24, R223, 0x2d ;  /* 0x0000002ddf187836 */ /* 0x000fe20000000000 */
[----:B------:R-:W-:Y:S01]  /*6da0*/  LOP3.LUT R26, R19, UR62, RZ, 0xfc, !PT ;  /* 0x0000003e131a7c12 */ /* 0x000fe2000f8efcff */
[----:B------:R-:W-:Y:S01]  /*6db0*/  FMUL R19, R33, UR63 ;  /* 0x0000003f21137c20 */ /* 0x000fe20008400000 */
[----:B------:R-:W-:-:S02]  /*6dc0*/  FSEL R22, R22, -INF , P5 ;  /* 0xff80000016167808 */ /* 0x000fc40002800000 */
[----:B------:R-:W-:Y:S02]  /*6dd0*/  ISETP.GE.AND P5, PT, R3, R26, PT ;  /* 0x0000001a0300720c */ /* 0x000fe40003fa6270 */
[----:B------:R-:W-:Y:S01]  /*6de0*/  LOP3.LUT R26, R24, UR62, RZ, 0xfc, !PT ;  /* 0x0000003e181a7c12 */ /* 0x000fe2000f8efcff */
[----:B------:R-:W-:Y:S01]  /*6df0*/  FMUL R24, R35, UR63 ;  /* 0x0000003f23187c20 */ /* 0x000fe20008400000 */
[----:B------:R-:W-:Y:S02]  /*6e00*/  IADD3 R21, PT, PT, R223, 0x20, RZ ;  /* 0x00000020df157810 */ /* 0x000fe40007ffe0ff */
[----:B------:R-:W-:Y:S02]  /*6e10*/  FSEL R19, R19, -INF , P6 ;  /* 0xff80000013137808 */ /* 0x000fe40003000000 */
[----:B------:R-:W-:Y:S02]  /*6e20*/  ISETP.GE.AND P6, PT, R3, R26, PT ;  /* 0x0000001a0300720c */ /* 0x000fe40003fc6270 */
[----:B------:R-:W-:Y:S01]  /*6e30*/  LOP3.LUT R26, R21, UR62, RZ, 0xfc, !PT ;  /* 0x0000003e151a7c12 */ /* 0x000fe2000f8efcff */
[----:B------:R-:W-:Y:S01]  /*6e40*/  VIADD R21, R223, 0x22 ;  /* 0x00000022df157836 */ /* 0x000fe20000000000 */
[----:B------:R-:W-:-:S02]  /*6e50*/  FSEL R24, R24, -INF , P2 ;  /* 0xff80000018187808 */ /* 0x000fc40001000000 */
[----:B------:R-:W-:Y:S01]  /*6e60*/  ISETP.GE.AND P2, PT, R3, R26, PT ;  /* 0x0000001a0300720c */ /* 0x000fe20003f46270 */
[----:B------:R-:W-:Y:S01]  /*6e70*/  FMUL R26, R38, UR63 ;  /* 0x0000003f261a7c20 */ /* 0x000fe20008400000 */
[----:B------:R-:W-:Y:S01]  /*6e80*/  LOP3.LUT R28, R23, UR62, RZ, 0xfc, !PT ;  /* 0x0000003e171c7c12 */ /* 0x000fe2000f8efcff */
[----:B------:R-:W-:Y:S01]  /*6e90*/  FMUL R38, R51, UR63 ;  /* 0x0000003f33267c20 */ /* 0x000fe20008400000 */
[----:B------:R-:W-:Y:S01]  /*6ea0*/  LOP3.LUT R30, R21, UR62, RZ, 0xfc, !PT ;  /* 0x0000003e151e7c12 */ /* 0x000fe2000f8efcff */
[----:B------:R-:W-:Y:S01]  /*6eb0*/  FMUL R21, R37, UR63 ;  /* 0x0000003f25157c20 */ /* 0x000fe20008400000 */
[----:B------:R-:W-:Y:S02]  /*6ec0*/  IADD3 R23, PT, PT, R223, 0x23, RZ ;  /* 0x00000023df177810 */ /* 0x000fe40007ffe0ff */
[----:B------:R-:W-:Y:S02]  /*6ed0*/  FSEL R209, R36, -INF , P2 ;  /* 0xff80000024d17808 */ /* 0x000fe40001000000 */
[----:B------:R-:W-:-:S02]  /*6ee0*/  ISETP.GE.AND P2, PT, R3, R30, PT ;  /* 0x0000001e0300720c */ /* 0x000fc40003f46270 */
[----:B------:R-:W-:Y:S01]  /*6ef0*/  LOP3.LUT R30, R23, UR62, RZ, 0xfc, !PT ;  /* 0x0000003e171e7c12 */ /* 0x000fe2000f8efcff */
[----:B------:R-:W-:Y:S01]  /*6f00*/  VIADD R23, R223, 0x25 ;  /* 0x00000025df177836 */ /* 0x000fe20000000000 */
[----:B------:R-:W-:Y:S02]  /*6f10*/  FSEL R216, R34, -INF , P1 ;  /* 0xff80000022d87808 */ /* 0x000fe40000800000 */
[----:B------:R-:W-:Y:S02]  /*6f20*/  FSEL R26, R26, -INF , P2 ;  /* 0xff8000001a1a7808 */ /* 0x000fe40001000000 */
[----:B------:R-:W-:Y:S02]  /*6f30*/  LOP3.LUT R32, R23, UR62, RZ, 0xfc, !PT ;  /* 0x0000003e17207c12 */ /* 0x000fe4000f8efcff */
[----:B------:R-:W-:Y:S02]  /*6f40*/  SEL R23, RZ, 0x1, P3 ;  /* 0x00000001ff177807 */ /* 0x000fe40001800000 */
[----:B------:R-:W-:-:S02]  /*6f50*/  ISETP.GE.AND P1, PT, R3, R28, PT ;  /* 0x0000001c0300720c */ /* 0x000fc40003f26270 */
[----:B------:R-:W-:Y:S01]  /*6f60*/  ISETP.GE.AND P2, PT, R3, R30, PT ;  /* 0x0000001e0300720c */ /* 0x000fe20003f46270 */
[----:B------:R-:W-:Y:S01]  /*6f70*/  IMAD.IADD R234, R23, 0x1, R234 ;  /* 0x0000000117ea7824 */ /* 0x000fe200078e02ea */
[----:B------:R-:W-:Y:S02]  /*6f80*/  LOP3.LUT R28, R25, UR62, RZ, 0xfc, !PT ;  /* 0x0000003e191c7c12 */ /* 0x000fe4000f8efcff */
[----:B------:R-:W-:Y:S02]  /*6f90*/  IADD3 R25, PT, PT, R223, 0x26, RZ ;  /* 0x00000026df197810 */ /* 0x000fe40007ffe0ff */
[----:B------:R-:W-:Y:S02]  /*6fa0*/  FSEL R21, R21, -INF , P1 ;  /* 0xff80000015157808 */ /* 0x000fe40000800000 */
[----:B------:R-:W-:Y:S02]  /*6fb0*/  FSEL R207, R39, -INF , P2 ;  /* 0xff80000027cf7808 */ /* 0x000fe40001000000 */
[----:B------:R-:W-:-:S02]  /*6fc0*/  LOP3.LUT R237, R237, 0x3, RZ, 0xc0, !PT ;  /* 0x00000003eded7812 */ /* 0x000fc400078ec0ff */
[----:B------:R-:W-:Y:S01]  /*6fd0*/  ISETP.GE.AND P1, PT, R3, R28, PT ;  /* 0x0000001c0300720c */ /* 0x000fe20003f26270 */
[----:B------:R-:W-:Y:S01]  /*6fe0*/  FMUL R28, R41, UR63 ;  /* 0x0000003f291c7c20 */ /* 0x000fe20008400000 */
[----:B------:R-:W-:Y:S02]  /*6ff0*/  ISETP.GE.AND P2, PT, R3, R32, PT ;  /* 0x000000200300720c */ /* 0x000fe40003f46270 */
[----:B------:R-:W-:Y:S01]  /*7000*/  LOP3.LUT R32, R25, UR62, RZ, 0xfc, !PT ;  /* 0x0000003e19207c12 */ /* 0x000fe2000f8efcff */
[----:B------:R-:W-:Y:S01]  /*7010*/  VIADD R25, R223, 0x27 ;  /* 0x00000027df197836 */ /* 0x000fe20000000000 */
[----:B------:R-:W-:Y:S02]  /*7020*/  LOP3.LUT R30, R27, UR62, RZ, 0xfc, !PT ;  /* 0x0000003e1b1e7c12 */ /* 0x000fe4000f8efcff */
[----:B------:R-:W-:Y:S02]  /*7030*/  LOP3.LUT R234, R234, 0x3, RZ, 0xc0, !PT ;  /* 0x00000003eaea7812 */ /* 0x000fe400078ec0ff */
[----:B------:R-:W-:-:S02]  /*7040*/  IADD3 R230, PT, PT, R237, R230, R233 ;  /* 0x000000e6ede67210 */ /* 0x000fc40007ffe0e9 */
[----:B------:R-:W-:Y:S01]  /*7050*/  FSEL R218, R40, -INF , P1 ;  /* 0xff80000028da7808 */ /* 0x000fe20000800000 */
[----:B------:R-:W-:Y:S01]  /*7060*/  FMUL R40, R53, UR63 ;  /* 0x0000003f35287c20 */ /* 0x000fe20008400000 */
[----:B------:R-:W-:Y:S01]  /*7070*/  IADD3 R235, PT, PT, R236, R235, RZ ;  /* 0x000000ebeceb7210 */ /* 0x000fe20007ffe0ff */
[----:B------:R-:W-:Y:S01]  /*7080*/  IMAD.SHL.U32 R230, R230, 0x100, RZ ;  /* 0x00000100e6e67824 */ /* 0x000fe200078e00ff */
[----:B------:R-:W-:Y:S01]  /*7090*/  ISETP.GE.AND P1, PT, R3, R30, PT ;  /* 0x0000001e0300720c */ /* 0x000fe20003f26270 */
[----:B------:R-:W-:Y:S01]  /*70a0*/  IMAD.U32 R53, RZ, RZ, UR27 ;  /* 0x0000001bff357e24 */ /* 0x000fe2000f8e00ff */
[----:B------:R-:W-:Y:S02]  /*70b0*/  FSEL R28, R28, -INF , P2 ;  /* 0xff8000001c1c7808 */ /* 0x000fe40001000000 */
[----:B------:R-:W-:Y:S02]  /*70c0*/  IADD3 R225, PT, PT, R234, R226, R225 ;  /* 0x000000e2eae17210 */ /* 0x000fe40007ffe0e1 */
[----:B------:R-:W-:-:S02]  /*70d0*/  LOP3.LUT R229, R229, 0x3, RZ, 0xc0, !PT ;  /* 0x00000003e5e57812 */ /* 0x000fc400078ec0ff */
[----:B------:R-:W-:Y:S02]  /*70e0*/  FMNMX3 R27, R4, R5, R222, !PT ;  /* 0x00000005041b7276 */ /* 0x000fe400078000de */
[----:B------:R-:W-:Y:S02]  /*70f0*/  ISETP.GE.AND P2, PT, R3, R32, PT ;  /* 0x000000200300720c */ /* 0x000fe40003f46270 */
[----:B------:R-:W-:Y:S02]  /*7100*/  LOP3.LUT R30, R25, UR62, RZ, 0xfc, !PT ;  /* 0x0000003e191e7c12 */ /* 0x000fe4000f8efcff */
[C---:B------:R-:W-:Y:S01]  /*7110*/  IADD3 R25, PT, PT, R223.reuse, 0x28, RZ ;  /* 0x00000028df197810 */ /* 0x040fe20007ffe0ff */
[----:B------:R-:W-:Y:S01]  /*7120*/  VIADD R223, R223, 0x2c ;  /* 0x0000002cdfdf7836 */ /* 0x000fe20000000000 */
[----:B------:R-:W-:Y:S02]  /*7130*/  LOP3.LUT R235, R235, 0x3, RZ, 0xc0, !PT ;  /* 0x00000003ebeb7812 */ /* 0x000fe400078ec0ff */
[----:B------:R-:W-:-:S02]  /*7140*/  IADD3 R228, PT, PT, R229, R228, R227 ;  /* 0x000000e4e5e47210 */ /* 0x000fc40007ffe0e3 */
[----:B------:R-:W-:Y:S02]  /*7150*/  LOP3.LUT R225, R225, 0xf, RZ, 0xc0, !PT ;  /* 0x0000000fe1e17812 */ /* 0x000fe400078ec0ff */
[----:B------:R-:W-:Y:S02]  /*7160*/  FMNMX3 R27, R27, R7, R6, !PT ;  /* 0x000000071b1b7276 */ /* 0x000fe40007800006 */
[----:B------:R-:W-:Y:S01]  /*7170*/  FSEL R23, R42, -INF , P2 ;  /* 0xff8000002a177808 */ /* 0x000fe20001000000 */
[----:B------:R-:W-:Y:S01]  /*7180*/  IMAD R225, R228, 0x10, R225 ;  /* 0x00000010e4e17824 */ /* 0x000fe200078e02e1 */
[----:B------:R-:W-:Y:S01]  /*7190*/  ISETP.GE.AND P2, PT, R3, R30, PT ;  /* 0x0000001e0300720c */ /* 0x000fe20003f46270 */
[----:B------:R-:W-:Y:S01]  /*71a0*/  FMUL R30, R43, UR63 ;  /* 0x0000003f2b1e7c20 */ /* 0x000fe20008400000 */
[----:B------:R-:W-:Y:S01]  /*71b0*/  LOP3.LUT R32, R25, UR62, RZ, 0xfc, !PT ;  /* 0x0000003e19207c12 */ /* 0x000fe2000f8efcff */
[----:B------:R-:W-:Y:S01]  /*71c0*/  FMUL R42, R55, UR63 ;  /* 0x0000003f372a7c20 */ /* 0x000fe20008400000 */
[----:B------:R-:W-:-:S02]  /*71d0*/  IADD3 R224, PT, PT, R235, R224, R231 ;  /* 0x000000e0ebe07210 */ /* 0x000fc40007ffe0e7 */
[----:B------:R-:W-:Y:S02]  /*71e0*/  LOP3.LUT R25, R230, 0xf00, RZ, 0xe2, !PT ;  /* 0x00000f00e6197812 */ /* 0x000fe400078ee2ff */
[----:B------:R-:W-:Y:S02]  /*71f0*/  FMNMX3 R27, R27, R221, R208, !PT ;  /* 0x000000dd1b1b7276 */ /* 0x000fe400078000d0 */
[----:B------:R-:W-:Y:S01]  /*7200*/  LEA R224, R224, R25, 0xc ;  /* 0x00000019e0e07211 */ /* 0x000fe200078e60ff */
[----:B------:R-:W-:Y:S01]  /*7210*/  FMUL R25, R44, UR63 ;  /* 0x0000003f2c197c20 */ /* 0x000fe20008400000 */
[----:B------:R-:W-:Y:S01]  /*7220*/  FSEL R30, R30, -INF , P2 ;  /* 0xff8000001e1e7808 */ /* 0x000fe20001000000 */
[----:B------:R-:W-:Y:S01]  /*7230*/  FMUL R44, R57, UR63 ;  /* 0x0000003f392c7c20 */ /* 0x000fe20008400000 */
[----:B------:R-:W-:Y:S02]  /*7240*/  FMNMX3 R27, R27, R8, R220, !PT ;  /* 0x000000081b1b7276 */ /* 0x000fe400078000dc */
[----:B------:R-:W-:Y:S01]  /*7250*/  ISETP.GE.AND P2, PT, R3, R32, PT ;  /* 0x000000200300720c */ /* 0x000fe20003f46270 */
[----:B------:R-:W-:Y:S01]  /*7260*/  FMUL R32, R45, UR63 ;  /* 0x0000003f2d207c20 */ /* 0x000fe20008400000 */
[----:B------:R-:W-:-:S02]  /*7270*/  LOP3.LUT R34, R29, UR62, RZ, 0xfc, !PT ;  /* 0x0000003e1d227c12 */ /* 0x000fc4000f8efcff */
[----:B------:R-:W-:Y:S02]  /*7280*/  LOP3.LUT R225, R225, 0xff, RZ, 0xc0, !PT ;  /* 0x000000ffe1e17812 */ /* 0x000fe400078ec0ff */
[----:B------:R-:W-:Y:S01]  /*7290*/  FMNMX3 R29, R27, R9, R10, !PT ;  /* 0x000000091b1d7276 */ /* 0x000fe2000780000a */
[----:B------:R-:W-:Y:S01]  /*72a0*/  FMUL R27, R46, UR63 ;  /* 0x0000003f2e1b7c20 */ /* 0x000fe20008400000 */
[----:B------:R-:W-:Y:S01]  /*72b0*/  FSEL R25, R25, -INF , P2 ;  /* 0xff80000019197808 */ /* 0x000fe20001000000 */
[----:B------:R-:W-:Y:S01]  /*72c0*/  FMUL R46, R59, UR63 ;  /* 0x0000003f3b2e7c20 */ /* 0x000fe20008400000 */
[----:B------:R-:W-:Y:S02]  /*72d0*/  ISETP.GE.AND P2, PT, R3, R34, PT ;  /* 0x000000220300720c */ /* 0x000fe40003f46270 */
[----:B------:R-:W-:Y:S02]  /*72e0*/  IADD3 R37, PT, PT, R224, R225, RZ ;  /* 0x000000e1e0257210 */ /* 0x000fe40007ffe0ff */
[----:B------:R-:W-:-:S02]  /*72f0*/  LOP3.LUT R34, R31, UR62, RZ, 0xfc, !PT ;  /* 0x0000003e1f227c12 */ /* 0x000fc4000f8efcff */
[----:B------:R-:W-:Y:S02]  /*7300*/  FMNMX3 R29, R29, R219, R210, !PT ;  /* 0x000000db1d1d7276 */ /* 0x000fe400078000d2 */
[----:B------:R-:W-:Y:S02]  /*7310*/  FSEL R32, R32, -INF , P2 ;  /* 0xff80000020207808 */ /* 0x000fe40001000000 */
[----:B------:R-:W-:Y:S02]  /*7320*/  LOP3.LUT R37, R37, 0xffff, RZ, 0xc0, !PT ;  /* 0x0000ffff25257812 */ /* 0x000fe400078ec0ff */
[----:B------:R-:W-:Y:S01]  /*7330*/  ISETP.GE.AND P2, PT, R3, R34, PT ;  /* 0x000000220300720c */ /* 0x000fe20003f46270 */
[----:B------:R-:W-:Y:S01]  /*7340*/  FMUL R34, R47, UR63 ;  /* 0x0000003f2f227c20 */ /* 0x000fe20008400000 */
[----:B------:R-:W-:Y:S01]  /*7350*/  FMNMX3 R31, R29, R12, R217, !PT ;  /* 0x0000000c1d1f7276 */ /* 0x000fe200078000d9 */
[----:B------:R-:W-:Y:S01]  /*7360*/  FMUL R29, R48, UR63 ;  /* 0x0000003f301d7c20 */ /* 0x000fe20008400000 */
[----:B------:R-:W-:Y:S01]  /*7370*/  LOP3.LUT R36, R223, UR62, RZ, 0xfc, !PT ;  /* 0x0000003edf247c12 */ /* 0x000fe2000f8efcff */
[----:B------:R-:W-:Y:S01]  /*7380*/  FMUL R48, R61, UR63 ;  /* 0x0000003f3d307c20 */ /* 0x000fe20008400000 */
[----:B------:R-:W-:-:S02]  /*7390*/  SHF.R.U32.HI R33, RZ, 0xf, R37 ;  /* 0x0000000fff217819 */ /* 0x000fc40000011625 */
[----:B------:R-:W-:Y:S02]  /*73a0*/  FMNMX3 R31, R31, R11, R14, !PT ;  /* 0x0000000b1f1f7276 */ /* 0x000fe4000780000e */
[----:B------:R-:W-:Y:S02]  /*73b0*/  FSEL R27, R27, -INF , P2 ;  /* 0xff8000001b1b7808 */ /* 0x000fe40001000000 */
[----:B------:R-:W-:Y:S02]  /*73c0*/  FSEL R34, R34, -INF , P1 ;  /* 0xff80000022227808 */ /* 0x000fe40000800000 */
[----:B------:R-:W-:Y:S01]  /*73d0*/  ISETP.GE.AND P2, PT, R3, R36, PT ;  /* 0x000000240300720c */ /* 0x000fe20003f46270 */
[----:B------:R-:W-:Y:S01]  /*73e0*/  FMUL R36, R49, UR63 ;  /* 0x0000003f31247c20 */ /* 0x000fe20008400000 */
[----:B------:R-:W-:Y:S01]  /*73f0*/  LOP3.LUT P1, RZ, R33, 0x1, RZ, 0xc0, !PT ;  /* 0x0000000121ff7812 */ /* 0x000fe2000782c0ff */
[----:B------:R-:W-:Y:S01]  /*7400*/  FMUL R49, R62, UR63 ;  /* 0x0000003f3e317c20 */ /* 0x000fe20008400000 */
[----:B------:R-:W-:-:S02]  /*7410*/  SHF.R.U32.HI R33, RZ, 0xe, R37 ;  /* 0x0000000eff217819 */ /* 0x000fc40000011625 */
[----:B------:R-:W-:Y:S02]  /*7420*/  FMNMX3 R31, R31, R215, R212, !PT ;  /* 0x000000d71f1f7276 */ /* 0x000fe400078000d4 */
[----:B------:R-:W-:Y:S02]  /*7430*/  FSEL R29, R29, -INF , P2 ;  /* 0xff8000001d1d7808 */ /* 0x000fe40001000000 */
[----:B------:R-:W-:Y:S02]  /*7440*/  LOP3.LUT P2, RZ, R33, 0x1, RZ, 0xc0, !PT ;  /* 0x0000000121ff7812 */ /* 0x000fe4000784c0ff */
[----:B------:R-:W-:Y:S01]  /*7450*/  FMNMX3 R33, R31, R16, R13, !PT ;  /* 0x000000101f217276 */ /* 0x000fe2000780000d */
[----:B------:R-:W-:Y:S01]  /*7460*/  FMUL R31, R50, UR63 ;  /* 0x0000003f321f7c20 */ /* 0x000fe20008400000 */
[----:B------:R-:W-:Y:S01]  /*7470*/  SHF.R.U32.HI R35, RZ, 0xd, R37 ;  /* 0x0000000dff237819 */ /* 0x000fe20000011625 */
[----:B------:R-:W-:Y:S01]  /*7480*/  FMUL R50, R67, UR63 ;  /* 0x0000003f43327c20 */ /* 0x000fe20008400000 */
[----:B------:R-:W-:-:S02]  /*7490*/  FMNMX3 R33, R33, R15, R18, !PT ;  /* 0x0000000f21217276 */ /* 0x000fc40007800012 */
[----:B------:R-:W-:Y:S02]  /*74a0*/  FSEL R36, R36, -INF , P6 ;  /* 0xff80000024247808 */ /* 0x000fe40003000000 */
[----:B------:R-:W-:Y:S02]  /*74b0*/  LOP3.LUT P6, RZ, R35, 0x1, RZ, 0xc0, !PT ;  /* 0x0000000123ff7812 */ /* 0x000fe400078cc0ff */
[--C-:B------:R-:W-:Y:S02]  /*74c0*/  SHF.R.U32.HI R35, RZ, 0xc, R37.reuse ;  /* 0x0000000cff237819 */ /* 0x100fe40000011625 */
[----:B------:R-:W-:Y:S02]  /*74d0*/  FMNMX3 R33, R33, R213, R214, !PT ;  /* 0x000000d521217276 */ /* 0x000fe400078000d6 */
[----:B------:R-:W-:Y:S02]  /*74e0*/  SHF.R.U32.HI R39, RZ, 0xb, R37 ;  /* 0x0000000bff277819 */ /* 0x000fe40000011625 */
[----:B------:R-:W-:-:S02]  /*74f0*/  FSEL R31, R31, -INF , P5 ;  /* 0xff8000001f1f7808 */ /* 0x000fc40002800000 */
[----:B------:R-:W-:Y:S02]  /*7500*/  LOP3.LUT P5, RZ, R35, 0x1, RZ, 0xc0, !PT ;  /* 0x0000000123ff7812 */ /* 0x000fe400078ac0ff */
[----:B------:R-:W-:Y:S01]  /*7510*/  FMNMX3 R35, R33, R20, R211, !PT ;  /* 0x0000001421237276 */ /* 0x000fe200078000d3 */
[----:B------:R-:W-:Y:S01]  /*7520*/  FMUL R33, R52, UR63 ;  /* 0x0000003f34217c20 */ /* 0x000fe20008400000 */
[----:B------:R-:W-:Y:S01]  /*7530*/  FSEL R38, R38, -INF , P4 ;  /* 0xff80000026267808 */ /* 0x000fe20002000000 */
[----:B------:R-:W-:Y:S01]  /*7540*/  FMUL R52, R66, UR63 ;  /* 0x0000003f42347c20 */ /* 0x000fe20008400000 */
[----:B------:R-:W-:Y:S02]  /*7550*/  LOP3.LUT P4, RZ, R39, 0x1, RZ, 0xc0, !PT ;  /* 0x0000000127ff7812 */ /* 0x000fe4000788c0ff */
[----:B------:R-:W-:Y:S02]  /*7560*/  SHF.R.U32.HI R39, RZ, 0xa, R37 ;  /* 0x0000000aff277819 */ /* 0x000fe40000011625 */
[----:B------:R-:W-:-:S02]  /*7570*/  FMNMX3 R35, R35, R17, R22, !PT ;  /* 0x0000001123237276 */ /* 0x000fc40007800016 */
[----:B------:R-:W-:Y:S02]  /*7580*/  FSEL R33, R33, -INF , !P1 ;  /* 0xff80000021217808 */ /* 0x000fe40004800000 */
[----:B------:R-:W-:Y:S02]  /*7590*/  LOP3.LUT P1, RZ, R39, 0x1, RZ, 0xc0, !PT ;  /* 0x0000000127ff7812 */ /* 0x000fe4000782c0ff */
[----:B------:R-:W-:Y:S01]  /*75a0*/  FMNMX3 R39, R35, R19, R216, !PT ;  /* 0x0000001323277276 */ /* 0x000fe200078000d8 */
[----:B------:R-:W-:Y:S01]  /*75b0*/  FMUL R35, R54, UR63 ;  /* 0x0000003f36237c20 */ /* 0x000fe20008400000 */
[----:B------:R-:W-:Y:S01]  /*75c0*/  SHF.R.U32.HI R41, RZ, 0x9, R37 ;  /* 0x00000009ff297819 */ /* 0x000fe20000011625 */
[----:B------:R-:W-:Y:S01]  /*75d0*/  FMUL R54, R64, UR63 ;  /* 0x0000003f40367c20 */ /* 0x000fe20008400000 */
[----:B------:R-:W-:Y:S02]  /*75e0*/  FMNMX3 R39, R39, R24, R209, !PT ;  /* 0x0000001827277276 */ /* 0x000fe400078000d1 */
[----:B------:R-:W-:-:S02]  /*75f0*/  FSEL R40, R40, -INF , !P2 ;  /* 0xff80000028287808 */ /* 0x000fc40005000000 */
[----:B------:R-:W-:Y:S02]  /*7600*/  LOP3.LUT P2, RZ, R41, 0x1, RZ, 0xc0, !PT ;  /* 0x0000000129ff7812 */ /* 0x000fe4000784c0ff */
[--C-:B------:R-:W-:Y:S02]  /*7610*/  SHF.R.U32.HI R41, RZ, 0x8, R37.reuse ;  /* 0x00000008ff297819 */ /* 0x100fe40000011625 */
[----:B------:R-:W-:Y:S02]  /*7620*/  FMNMX3 R39, R39, R21, R26, !PT ;  /* 0x0000001527277276 */ /* 0x000fe4000780001a */
[----:B------:R-:W-:Y:S02]  /*7630*/  FSEL R35, R35, -INF , !P6 ;  /* 0xff80000023237808 */ /* 0x000fe40007000000 */
[----:B------:R-:W-:Y:S02]  /*7640*/  LOP3.LUT P6, RZ, R41, 0x1, RZ, 0xc0, !PT ;  /* 0x0000000129ff7812 */ /* 0x000fe400078cc0ff */
[----:B------:R-:W-:Y:S01]  /*7650*/  FMNMX3 R41, R39, R207, R218, !PT ;  /* 0x000000cf27297276 */ /* 0x000fe200078000da */
[----:B------:R-:W-:Y:S01]  /*7660*/  FMUL R39, R56, UR63 ;  /* 0x0000003f38277c20 */ /* 0x000fe20008400000 */
[----:B------:R-:W-:-:S02]  /*7670*/  SHF.R.U32.HI R43, RZ, 0x7, R37 ;  /* 0x00000007ff2b7819 */ /* 0x000fc40000011625 */
[----:B------:R-:W-:Y:S02]  /*7680*/  FMNMX3 R41, R41, R28, R23, !PT ;  /* 0x0000001c29297276 */ /* 0x000fe40007800017 */
[----:B------:R-:W-:Y:S02]  /*7690*/  FSEL R42, R42, -INF , !P5 ;  /* 0xff8000002a2a7808 */ /* 0x000fe40006800000 */
[----:B------:R-:W-:Y:S02]  /*76a0*/  LOP3.LUT P5, RZ, R43, 0x1, RZ, 0xc0, !PT ;  /* 0x000000012bff7812 */ /* 0x000fe400078ac0ff */
[----:B------:R-:W-:Y:S02]  /*76b0*/  SHF.R.U32.HI R43, RZ, 0x6, R37 ;  /* 0x00000006ff2b7819 */ /* 0x000fe40000011625 */
[----:B------:R-:W-:Y:S02]  /*76c0*/  FMNMX3 R41, R41, R30, R25, !PT ;  /* 0x0000001e29297276 */ /* 0x000fe40007800019 */
[----:B------:R-:W-:-:S02]  /*76d0*/  SHF.R.U32.HI R45, RZ, 0x5, R37 ;  /* 0x00000005ff2d7819 */ /* 0x000fc40000011625 */
[----:B------:R-:W-:Y:S02]  /*76e0*/  FSEL R39, R39, -INF , !P4 ;  /* 0xff80000027277808 */ /* 0x000fe40006000000 */
[----:B------:R-:W-:Y:S02]  /*76f0*/  LOP3.LUT P4, RZ, R43, 0x1, RZ, 0xc0, !PT ;  /* 0x000000012bff7812 */ /* 0x000fe4000788c0ff */
[----:B------:R-:W-:Y:S01]  /*7700*/  FMNMX3 R43, R41, R32, R27, !PT ;  /* 0x00000020292b7276 */ /* 0x000fe2000780001b */
[----:B------:R-:W-:Y:S01]  /*7710*/  FMUL R41, R58, UR63 ;  /* 0x0000003f3a297c20 */ /* 0x000fe20008400000 */
[----:B------:R-:W-:Y:S02]  /*7720*/  FSEL R44, R44, -INF , !P1 ;  /* 0xff8000002c2c7808 */ /* 0x000fe40004800000 */
[----:B------:R-:W-:Y:S02]  /*7730*/  LOP3.LUT P1, RZ, R45, 0x1, RZ, 0xc0, !PT ;  /* 0x000000012dff7812 */ /* 0x000fe4000782c0ff */
[----:B------:R-:W-:-:S02]  /*7740*/  SHF.R.U32.HI R45, RZ, 0x4, R37 ;  /* 0x00000004ff2d7819 */ /* 0x000fc40000011625 */
[----:B------:R-:W-:Y:S02]  /*7750*/  FMNMX3 R43, R43, R34, R29, !PT ;  /* 0x000000222b2b7276 */ /* 0x000fe4000780001d */
[----:B------:R-:W-:Y:S02]  /*7760*/  FSEL R41, R41, -INF , !P2 ;  /* 0xff80000029297808 */ /* 0x000fe40005000000 */
[----:B------:R-:W-:Y:S02]  /*7770*/  LOP3.LUT P2, RZ, R45, 0x1, RZ, 0xc0, !PT ;  /* 0x000000012dff7812 */ /* 0x000fe4000784c0ff */
[----:B------:R-:W-:Y:S01]  /*7780*/  FMNMX3 R45, R43, R36, R31, !PT ;  /* 0x000000242b2d7276 */ /* 0x000fe2000780001f */
[----:B------:R-:W-:Y:S01]  /*7790*/  FMUL R43, R60, UR63 ;  /* 0x0000003f3c2b7c20 */ /* 0x000fe20008400000 */
[----:B------:R-:W-:Y:S02]  /*77a0*/  SHF.R.U32.HI R47, RZ, 0x3, R37 ;  /* 0x00000003ff2f7819 */ /* 0x000fe40000011625 */
[----:B------:R-:W-:-:S02]  /*77b0*/  FMNMX3 R45, R45, R38, R33, !PT ;  /* 0x000000262d2d7276 */ /* 0x000fc40007800021 */
[----:B------:R-:W-:Y:S02]  /*77c0*/  FSEL R46, R46, -INF , !P6 ;  /* 0xff8000002e2e7808 */ /* 0x000fe40007000000 */
[----:B------:R-:W-:Y:S02]  /*77d0*/  FMNMX3 R45, R45, R40, R35, !PT ;  /* 0x000000282d2d7276 */ /* 0x000fe40007800023 */
[----:B------:R-:W-:Y:S02]  /*77e0*/  LOP3.LUT P6, RZ, R47, 0x1, RZ, 0xc0, !PT ;  /* 0x000000012fff7812 */ /* 0x000fe400078cc0ff */
[--C-:B------:R-:W-:Y:S02]  /*77f0*/  SHF.R.U32.HI R47, RZ, 0x2, R37.reuse ;  /* 0x00000002ff2f7819 */ /* 0x100fe40000011625 */
[----:B------:R-:W-:Y:S02]  /*7800*/  SHF.R.U32.HI R37, RZ, 0x1, R37 ;  /* 0x00000001ff257819 */ /* 0x000fe40000011625 */
[----:B------:R-:W-:-:S02]  /*7810*/  FMNMX3 R45, R45, R42, R39, !PT ;  /* 0x0000002a2d2d7276 */ /* 0x000fc40007800027 */
[----:B------:R-:W-:Y:S02]  /*7820*/  FSEL R48, R48, -INF , !P4 ;  /* 0xff80000030307808 */ /* 0x000fe40006000000 */
[----:B------:R-:W-:Y:S02]  /*7830*/  LOP3.LUT P4, RZ, R37, 0x1, RZ, 0xc0, !PT ;  /* 0x0000000125ff7812 */ /* 0x000fe4000788c0ff */
[----:B------:R-:W-:Y:S02]  /*7840*/  FSEL R43, R43, -INF , !P5 ;  /* 0xff8000002b2b7808 */ /* 0x000fe40006800000 */
[----:B------:R-:W-:Y:S01]  /*7850*/  FMNMX3 R37, R45, R44, R41, !PT ;  /* 0x0000002c2d257276 */ /* 0x000fe20007800029 */
[----:B------:R-:W-:Y:S01]  /*7860*/  FMUL R45, R65, UR63 ;  /* 0x0000003f412d7c20 */ /* 0x000fe20008400000 */
[----:B------:R-:W-:Y:S01]  /*7870*/  LOP3.LUT P5, RZ, R47, 0x1, RZ, 0xc0, !PT ;  /* 0x000000012fff7812 */ /* 0x000fe200078ac0ff */
[----:B------:R-:W-:Y:S01]  /*7880*/  FMUL R47, R63, UR63 ;  /* 0x0000003f3f2f7c20 */ /* 0x000fe20008400000 */
[----:B------:R-:W-:-:S02]  /*7890*/  FSEL R49, R49, -INF , !P1 ;  /* 0xff80000031317808 */ /* 0x000fc40004800000 */
[----:B------:R-:W-:Y:S02]  /*78a0*/  FMNMX3 R37, R37, R46, R43, !PT ;  /* 0x0000002e25257276 */ /* 0x000fe4000780002b */
[----:B------:R-:W-:Y:S02]  /*78b0*/  FSEL R47, R47, -INF , !P2 ;  /* 0xff8000002f2f7808 */ /* 0x000fe40005000000 */
[----:B------:R-:W-:Y:S02]  /*78c0*/  FSEL R54, R54, -INF , !P6 ;  /* 0xff80000036367808 */ /* 0x000fe40007000000 */
[----:B------:R-:W-:Y:S02]  /*78d0*/  FMNMX3 R37, R37, R48, R49, !PT ;  /* 0x0000003025257276 */ /* 0x000fe40007800031 */
[----:B------:R-:W-:Y:S02]  /*78e0*/  FSEL R45, R45, -INF , !P5 ;  /* 0xff8000002d2d7808 */ /* 0x000fe40006800000 */
[----:B------:R-:W-:-:S02]  /*78f0*/  FSEL R52, R52, -INF , !P4 ;  /* 0xff80000034347808 */ /* 0x000fc40006000000 */
[----:B------:R-:W-:Y:S02]  /*7900*/  FMNMX3 R37, R37, R47, R54, !PT ;  /* 0x0000002f25257276 */ /* 0x000fe40007800036 */
[----:B------:R-:W-:Y:S02]  /*7910*/  FSEL R50, R50, -INF , P3 ;  /* 0xff80000032327808 */ /* 0x000fe40001800000 */
[----:B------:R-:W-:-:S04]  /*7920*/  FMNMX3 R37, R37, R45, R52, !PT ;  /* 0x0000002d25257276 */ /* 0x000fc80007800034 */
[----:B------:R-:W-:-:S05]  /*7930*/  FMNMX R51, R50, R37, !PT ;  /* 0x0000002532337209 */ /* 0x000fca0007800000 */
[----:B------:R-:W1:Y:S02]  /*7940*/  SHFL.BFLY PT, R37, R51, 0x10, 0x1f ;  /* 0x0e001f0033257f89 */ /* 0x000e6400000e0000 */
[----:B-1----:R-:W-:-:S05]  /*7950*/  FMNMX3 R37, R51, R37, R206, !PT ;  /* 0x0000002533257276 */ /* 0x002fca00078000ce */
[--C-:B------:R-:W-:Y:S01]  /*7960*/  FADD R4, R4, -R37.reuse ;  /* 0x8000002504047221 */ /* 0x100fe20000000000 */
[--C-:B------:R-:W-:Y:S01]  /*7970*/  FADD R5, R5, -R37.reuse ;  /* 0x8000002505057221 */ /* 0x100fe20000000000 */
[--C-:B------:R-:W-:Y:S01]  /*7980*/  FADD R222, R222, -R37.reuse ;  /* 0x80000025dede7221 */ /* 0x100fe20000000000 */
[--C-:B------:R-:W-:Y:S01]  /*7990*/  FADD R7, R7, -R37.reuse ;  /* 0x8000002507077221 */ /* 0x100fe20000000000 */
[----:B------:R-:W-:Y:S01]  /*79a0*/  FMUL R241, R4, 1.4426950216293334961 ;  /* 0x3fb8aa3b04f17820 */ /* 0x000fe20000400000 */
[----:B------:R-:W-:Y:S01]  /*79b0*/  FMUL R4, R5, 1.4426950216293334961 ;  /* 0x3fb8aa3b05047820 */ /* 0x000fe20000400000 */
[----:B------:R-:W-:Y:S01]  /*79c0*/  FMUL R5, R222, 1.4426950216293334961 ;  /* 0x3fb8aa3bde057820 */ /* 0x000fe20000400000 */
[--C-:B------:R-:W-:Y:S01]  /*79d0*/  FADD R6, R6, -R37.reuse ;  /* 0x8000002506067221 */ /* 0x100fe20000000000 */
[--C-:B------:R-:W-:Y:S01]  /*79e0*/  FADD R18, R18, -R37.reuse ;  /* 0x8000002512127221 */ /* 0x100fe20000000000 */
[----:B------:R-:W-:Y:S01]  /*79f0*/  FMUL R7, R7, 1.4426950216293334961 ;  /* 0x3fb8aa3b07077820 */ /* 0x000fe20000400000 */
[----:B------:R-:W-:Y:S01]  /*7a00*/  MUFU.EX2 R241, R241 ;  /* 0x000000f100f17308 */ /* 0x000fe20000000800 */
[----:B------:R-:W-:Y:S01]  /*7a10*/  FMUL R239, R6, 1.4426950216293334961 ;  /* 0x3fb8aa3b06ef7820 */ /* 0x000fe20000400000 */
[--C-:B------:R-:W-:Y:S01]  /*7a20*/  FADD R221, R221, -R37.reuse ;  /* 0x80000025dddd7221 */ /* 0x100fe20000000000 */
[----:B------:R-:W-:Y:S01]  /*7a30*/  FMUL R18, R18, 1.4426950216293334961 ;  /* 0x3fb8aa3b12127820 */ /* 0x000fe20000400000 */
[--C-:B------:R-:W-:Y:S01]  /*7a40*/  FADD R208, R208, -R37.reuse ;  /* 0x80000025d0d07221 */ /* 0x100fe20000000000 */
[--C-:B------:R-:W-:Y:S01]  /*7a50*/  FADD R8, R8, -R37.reuse ;  /* 0x8000002508087221 */ /* 0x100fe20000000000 */
[----:B------:R-:W-:Y:S01]  /*7a60*/  FMUL R6, R221, 1.4426950216293334961 ;  /* 0x3fb8aa3bdd067820 */ /* 0x000fe20000400000 */
[--C-:B------:R-:W-:Y:S01]  /*7a70*/  FADD R22, R22, -R37.reuse ;  /* 0x8000002516167221 */ /* 0x100fe20000000000 */
[----:B------:R-:W1:Y:S01]  /*7a80*/  MUFU.EX2 R4, R4 ;  /* 0x0000000400047308 */ /* 0x000e620000000800 */
[----:B------:R-:W-:Y:S01]  /*7a90*/  FMUL R208, R208, 1.4426950216293334961 ;  /* 0x3fb8aa3bd0d07820 */ /* 0x000fe20000400000 */
[----:B------:R-:W-:Y:S01]  /*7aa0*/  FMUL R51, R8, 1.4426950216293334961 ;  /* 0x3fb8aa3b08337820 */ /* 0x000fe20000400000 */
[--C-:B------:R-:W-:Y:S01]  /*7ab0*/  FADD R24, R24, -R37.reuse ;  /* 0x8000002518187221 */ /* 0x100fe20000000000 */
[--C-:B------:R-:W-:Y:S01]  /*7ac0*/  FADD R220, R220, -R37.reuse ;  /* 0x80000025dcdc7221 */ /* 0x100fe20000000000 */
[--C-:B------:R-:W-:Y:S01]  /*7ad0*/  FADD R9, R9, -R37.reuse ;  /* 0x8000002509097221 */ /* 0x100fe20000000000 */
[--C-:B------:R-:W-:Y:S01]  /*7ae0*/  FADD R10, R10, -R37.reuse ;  /* 0x800000250a0a7221 */ /* 0x100fe20000000000 */
[----:B------:R-:W-:Y:S01]  /*7af0*/  FMUL R24, R24, 1.4426950216293334961 ;  /* 0x3fb8aa3b18187820 */ /* 0x000fe20000400000 */
[----:B------:R-:W3:Y:S01]  /*7b00*/  MUFU.EX2 R5, R5 ;  /* 0x0000000500057308 */ /* 0x000ee20000000800 */
[----:B------:R-:W-:Y:S01]  /*7b10*/  FMUL R8, R220, 1.4426950216293334961 ;  /* 0x3fb8aa3bdc087820 */ /* 0x000fe20000400000 */
[----:B------:R-:W-:Y:S01]  /*7b20*/  FMUL R237, R9, 1.4426950216293334961 ;  /* 0x3fb8aa3b09ed7820 */ /* 0x000fe20000400000 */
[----:B------:R-:W-:Y:S01]  /*7b30*/  FMUL R236, R10, 1.4426950216293334961 ;  /* 0x3fb8aa3b0aec7820 */ /* 0x000fe20000400000 */
[--C-:B------:R-:W-:Y:S01]  /*7b40*/  FADD R219, R219, -R37.reuse ;  /* 0x80000025dbdb7221 */ /* 0x100fe20000000000 */
[--C-:B------:R-:W-:Y:S01]  /*7b50*/  FADD R210, R210, -R37.reuse ;  /* 0x80000025d2d27221 */ /* 0x100fe20000000000 */
[--C-:B------:R-:W-:Y:S01]  /*7b60*/  FADD R12, R12, -R37.reuse ;  /* 0x800000250c0c7221 */ /* 0x100fe20000000000 */
[--C-:B------:R-:W-:Y:S01]  /*7b70*/  FADD R217, R217, -R37.reuse ;  /* 0x80000025d9d97221 */ /* 0x100fe20000000000 */
[----:B------:R-:W4:Y:S01]  /*7b80*/  MUFU.EX2 R240, R7 ;  /* 0x0000000700f07308 */ /* 0x000f220000000800 */
[----:B------:R-:W-:Y:S01]  /*7b90*/  FMUL R9, R219, 1.4426950216293334961 ;  /* 0x3fb8aa3bdb097820 */ /* 0x000fe20000400000 */
[----:B------:R-:W-:Y:S01]  /*7ba0*/  FMUL R210, R210, 1.4426950216293334961 ;  /* 0x3fb8aa3bd2d27820 */ /* 0x000fe20000400000 */
[----:B------:R-:W-:Y:S01]  /*7bb0*/  FMUL R10, R12, 1.4426950216293334961 ;  /* 0x3fb8aa3b0c0a7820 */ /* 0x000fe20000400000 */
[--C-:B------:R-:W-:Y:S01]  /*7bc0*/  FADD R12, R11, -R37.reuse ;  /* 0x800000250b0c7221 */ /* 0x100fe20000000000 */
[----:B------:R-:W-:Y:S01]  /*7bd0*/  FMUL R217, R217, 1.4426950216293334961 ;  /* 0x3fb8aa3bd9d97820 */ /* 0x000fe20000400000 */
[--C-:B------:R-:W-:Y:S01]  /*7be0*/  FADD R14, R14, -R37.reuse ;  /* 0x800000250e0e7221 */ /* 0x100fe20000000000 */
[--C-:B------:R-:W-:Y:S01]  /*7bf0*/  FADD R21, R21, -R37.reuse ;  /* 0x8000002515157221 */ /* 0x100fe20000000000 */
[----:B------:R5:W-:Y:S01]  /*7c00*/  MUFU.EX2 R230, R18 ;  /* 0x0000001200e67308 */ /* 0x000be20000000800 */
[----:B------:R-:W-:Y:S01]  /*7c10*/  FMUL R234, R12, 1.4426950216293334961 ;  /* 0x3fb8aa3b0cea7820 */ /* 0x000fe20000400000 */
[--C-:B------:R-:W-:Y:S01]  /*7c20*/  FADD R26, R26, -R37.reuse ;  /* 0x800000251a1a7221 */ /* 0x100fe20000000000 */
[----:B------:R-:W-:Y:S01]  /*7c30*/  FMUL R233, R14, 1.4426950216293334961 ;  /* 0x3fb8aa3b0ee97820 */ /* 0x000fe20000400000 */
[--C-:B------:R-:W-:Y:S01]  /*7c40*/  FADD R215, R215, -R37.reuse ;  /* 0x80000025d7d77221 */ /* 0x100fe20000000000 */
[----:B------:R-:W-:Y:S01]  /*7c50*/  FMUL R225, R21, 1.4426950216293334961 ;  /* 0x3fb8aa3b15e17820 */ /* 0x000fe20000400000 */
[----:B------:R-:W-:Y:S01]  /*7c60*/  FMUL R21, R26, 1.4426950216293334961 ;  /* 0x3fb8aa3b1a157820 */ /* 0x000fe20000400000 */
[--C-:B------:R-:W-:Y:S01]  /*7c70*/  FADD R25, R25, -R37.reuse ;  /* 0x8000002519197221 */ /* 0x100fe20000000000 */
[----:B------:R-:W0:Y:S01]  /*7c80*/  MUFU.EX2 R239, R239 ;  /* 0x000000ef00ef7308 */ /* 0x000e220000000800 */
[--C-:B-----5:R-:W-:Y:S01]  /*7c90*/  FADD R18, R17, -R37.reuse ;  /* 0x8000002511127221 */ /* 0x120fe20000000000 */
[----:B------:R-:W-:Y:S01]  /*7ca0*/  FMUL R12, R215, 1.4426950216293334961 ;  /* 0x3fb8aa3bd70c7820 */ /* 0x000fe20000400000 */
[--C-:B------:R-:W-:Y:S01]  /*7cb0*/  FADD R212, R212, -R37.reuse ;  /* 0x80000025d4d47221 */ /* 0x100fe20000000000 */
[--C-:B------:R-:W-:Y:S01]  /*7cc0*/  FADD R16, R16, -R37.reuse ;  /* 0x8000002510107221 */ /* 0x100fe20000000000 */
[----:B------:R-:W-:Y:S01]  /*7cd0*/  FMUL R228, R18, 1.4426950216293334961 ;  /* 0x3fb8aa3b12e47820 */ /* 0x000fe20000400000 */
[----:B------:R-:W-:Y:S01]  /*7ce0*/  FMUL R18, R22, 1.4426950216293334961 ;  /* 0x3fb8aa3b16127820 */ /* 0x000fe20000400000 */
[----:B-1----:R-:W-:Y:S01]  /*7cf0*/  FADD R22, R241, R4 ;  /* 0x00000004f1167221 */ /* 0x002fe20000000000 */
[----:B------:R-:W1:Y:S01]  /*7d00*/  MUFU.EX2 R6, R6 ;  /* 0x0000000600067308 */ /* 0x000e620000000800 */
[----:B------:R-:W-:Y:S01]  /*7d10*/  FMUL R212, R212, 1.4426950216293334961 ;  /* 0x3fb8aa3bd4d47820 */ /* 0x000fe20000400000 */
[--C-:B------:R-:W-:Y:S01]  /*7d20*/  FADD R14, R13, -R37.reuse ;  /* 0x800000250d0e7221 */ /* 0x100fe20000000000 */
[----:B------:R-:W-:Y:S01]  /*7d30*/  FMUL R16, R16, 1.4426950216293334961 ;  /* 0x3fb8aa3b10107820 */ /* 0x000fe20000400000 */
[--C-:B------:R-:W-:Y:S01]  /*7d40*/  FADD R15, R15, -R37.reuse ;  /* 0x800000250f0f7221 */ /* 0x100fe20000000000 */
[--C-:B------:R-:W-:Y:S01]  /*7d50*/  FADD R27, R27, -R37.reuse ;  /* 0x800000251b1b7221 */ /* 0x100fe20000000000 */
[----:B------:R-:W-:Y:S01]  /*7d60*/  FMUL R14, R14, 1.4426950216293334961 ;  /* 0x3fb8aa3b0e0e7820 */ /* 0x000fe20000400000 */
[--C-:B------:R-:W-:Y:S01]  /*7d70*/  FADD R213, R213, -R37.reuse ;  /* 0x80000025d5d57221 */ /* 0x100fe20000000000 */
[----:B------:R-:W5:Y:S01]  /*7d80*/  MUFU.EX2 R238, R208 ;  /* 0x000000d000ee7308 */ /* 0x000f620000000800 */
[----:B------:R-:W-:Y:S01]  /*7d90*/  FMUL R231, R15, 1.4426950216293334961 ;  /* 0x3fb8aa3b0fe77820 */ /* 0x000fe20000400000 */
[--C-:B------:R-:W-:Y:S01]  /*7da0*/  FADD R214, R214, -R37.reuse ;  /* 0x80000025d6d67221 */ /* 0x100fe20000000000 */
[----:B------:R-:W-:Y:S01]  /*7db0*/  FMUL R15, R213, 1.4426950216293334961 ;  /* 0x3fb8aa3bd50f7820 */ /* 0x000fe20000400000 */
[--C-:B------:R-:W-:Y:S01]  /*7dc0*/  FADD R28, R28, -R37.reuse ;  /* 0x800000251c1c7221 */ /* 0x100fe20000000000 */
[--C-:B------:R-:W-:Y:S01]  /*7dd0*/  FADD R20, R20, -R37.reuse ;  /* 0x8000002514147221 */ /* 0x100fe20000000000 */
[--C-:B------:R-:W-:Y:S01]  /*7de0*/  FADD R211, R211, -R37.reuse ;  /* 0x80000025d3d37221 */ /* 0x100fe20000000000 */
[--C-:B------:R-:W-:Y:S01]  /*7df0*/  FADD R29, R29, -R37.reuse ;  /* 0x800000251d1d7221 */ /* 0x100fe20000000000 */
[----:B------:R3:W0:Y:S01]  /*7e00*/  MUFU.EX2 R7, R51 ;  /* 0x0000003300077308 */ /* 0x0006220000000800 */
[----:B------:R-:W-:Y:S01]  /*7e10*/  FMUL R28, R28, 1.4426950216293334961 ;  /* 0x3fb8aa3b1c1c7820 */ /* 0x000fe20000400000 */
[----:B------:R-:W-:Y:S01]  /*7e20*/  FMUL R20, R20, 1.4426950216293334961 ;  /* 0x3fb8aa3b14147820 */ /* 0x000fe20000400000 */
[----:B------:R-:W-:Y:S01]  /*7e30*/  FMUL R211, R211, 1.4426950216293334961 ;  /* 0x3fb8aa3bd3d37820 */ /* 0x000fe20000400000 */
[--C-:B------:R-:W-:Y:S01]  /*7e40*/  FADD R19, R19, -R37.reuse ;  /* 0x8000002513137221 */ /* 0x100fe20000000000 */
[--C-:B------:R-:W-:Y:S01]  /*7e50*/  FADD R216, R216, -R37.reuse ;  /* 0x80000025d8d87221 */ /* 0x100fe20000000000 */
[--C-:B------:R-:W-:Y:S01]  /*7e60*/  FADD R209, R209, -R37.reuse ;  /* 0x80000025d1d17221 */ /* 0x100fe20000000000 */
[--C-:B------:R-:W-:Y:S01]  /*7e70*/  FADD R30, R30, -R37.reuse ;  /* 0x800000251e1e7221 */ /* 0x100fe20000000000 */
[----:B------:R4:W-:Y:S01]  /*7e80*/  MUFU.EX2 R226, R24 ;  /* 0x0000001800e27308 */ /* 0x0009e20000000800 */
[----:B---3--:R-:W-:Y:S01]  /*7e90*/  FADD R51, R5, R22 ;  /* 0x0000001605337221 */ /* 0x008fe20000000000 */
[----:B------:R-:W-:Y:S01]  /*7ea0*/  FMUL R227, R19, 1.4426950216293334961 ;  /* 0x3fb8aa3b13e37820 */ /* 0x000fe20000400000 */
[----:B------:R-:W-:Y:S01]  /*7eb0*/  FMUL R19, R216, 1.4426950216293334961 ;  /* 0x3fb8aa3bd8137820 */ /* 0x000fe20000400000 */
[----:B------:R-:W-:Y:S01]  /*7ec0*/  FMUL R30, R30, 1.4426950216293334961 ;  /* 0x3fb8aa3b1e1e7820 */ /* 0x000fe20000400000 */
[--C-:B------:R-:W-:Y:S01]  /*7ed0*/  FADD R207, R207, -R37.reuse ;  /* 0x80000025cfcf7221 */ /* 0x100fe20000000000 */
[--C-:B------:R-:W-:Y:S01]  /*7ee0*/  FADD R218, R218, -R37.reuse ;  /* 0x80000025dada7221 */ /* 0x100fe20000000000 */
[----:B------:R-:W-:Y:S01]  /*7ef0*/  FADD R31, R31, -R37 ;  /* 0x800000251f1f7221 */ /* 0x000fe20000000000 */
[----:B------:R-:W3:Y:S01]  /*7f00*/  MUFU.EX2 R8, R8 ;  /* 0x0000000800087308 */ /* 0x000ee20000000800 */
[----:B----4-:R-:W-:Y:S01]  /*7f10*/  FADD R24, R240, R51 ;  /* 0x00000033f0187221 */ /* 0x010fe20000000000 */
[----:B------:R-:W-:Y:S01]  /*7f20*/  FMUL R207, R207, 1.4426950216293334961 ;  /* 0x3fb8aa3bcfcf7820 */ /* 0x000fe20000400000 */
[----:B------:R-:W-:Y:S01]  /*7f30*/  FMUL R22, R218, 1.4426950216293334961 ;  /* 0x3fb8aa3bda167820 */ /* 0x000fe20000400000 */
[--C-:B------:R-:W-:Y:S01]  /*7f40*/  FADD R23, R23, -R37.reuse ;  /* 0x8000002517177221 */ /* 0x100fe20000000000 */
[----:B0-----:R-:W-:Y:S01]  /*7f50*/  FADD R51, R239, R24 ;  /* 0x00000018ef337221 */ /* 0x001fe20000000000 */
[--C-:B------:R-:W-:Y:S01]  /*7f60*/  FADD R32, R32, -R37.reuse ;  /* 0x8000002520207221 */ /* 0x100fe20000000000 */
[----:B------:R-:W-:Y:S01]  /*7f70*/  FADD R34, R34, -R37 ;  /* 0x8000002522227221 */ /* 0x000fe20000000000 */
[----:B------:R-:W0:Y:S01]  /*7f80*/  MUFU.EX2 R237, R237 ;  /* 0x000000ed00ed7308 */ /* 0x000e220000000800 */
[----:B-1----:R-:W-:Y:S01]  /*7f90*/  FADD R51, R6, R51 ;  /* 0x0000003306337221 */ /* 0x002fe20000000000 */
[----:B------:R-:W-:Y:S01]  /*7fa0*/  FMUL R23, R23, 1.4426950216293334961 ;  /* 0x3fb8aa3b17177820 */ /* 0x000fe20000400000 */
[----:B------:R-:W-:Y:S01]  /*7fb0*/  FMUL R32, R32, 1.4426950216293334961 ;  /* 0x3fb8aa3b20207820 */ /* 0x000fe20000400000 */
[----:B------:R-:W-:Y:S01]  /*7fc0*/  FMUL R34, R34, 1.4426950216293334961 ;  /* 0x3fb8aa3b22227820 */ /* 0x000fe20000400000 */
[----:B-----5:R-:W-:Y:S01]  /*7fd0*/  FADD R24, R238, R51 ;  /* 0x00000033ee187221 */ /* 0x020fe20000000000 */
[--C-:B------:R-:W-:Y:S01]  /*7fe0*/  FADD R33, R33, -R37.reuse ;  /* 0x8000002521217221 */ /* 0x100fe20000000000 */
[--C-:B------:R-:W-:Y:S01]  /*7ff0*/  FADD R36, R36, -R37.reuse ;  /* 0x8000002524247221 */ /* 0x100fe20000000000 */
[----:B------:R-:W1:Y:S01]  /*8000*/  MUFU.EX2 R236, R236 ;  /* 0x000000ec00ec7308 */ /* 0x000e620000000800 */
[----:B------:R-:W-:Y:S01]  /*8010*/  FADD R51, R7, R24 ;  /* 0x0000001807337221 */ /* 0x000fe20000000000 */
[--C-:B------:R-:W-:Y:S01]  /*8020*/  FADD R38, R38, -R37.reuse ;  /* 0x8000002526267221 */ /* 0x100fe20000000000 */
[----:B------:R-:W-:Y:S01]  /*8030*/  FMUL R36, R36, 1.4426950216293334961 ;  /* 0x3fb8aa3b24247820 */ /* 0x000fe20000400000 */
[----:B------:R-:W-:Y:S01]  /*8040*/  FADD R40, R40, -R37 ;  /* 0x8000002528287221 */ /* 0x000fe20000000000 */
[----:B---3--:R-:W-:Y:S01]  /*8050*/  FADD R24, R8, R51 ;  /* 0x0000003308187221 */ /* 0x008fe20000000000 */
[----:B------:R-:W-:Y:S01]  /*8060*/  FMUL R38, R38, 1.4426950216293334961 ;  /* 0x3fb8aa3b26267820 */ /* 0x000fe20000400000 */
[--C-:B------:R-:W-:Y:S01]  /*8070*/  FADD R35, R35, -R37.reuse ;  /* 0x8000002523237221 */ /* 0x100fe20000000000 */
[----:B------:R-:W3:Y:S01]  /*8080*/  MUFU.EX2 R9, R9 ;  /* 0x0000000900097308 */ /* 0x000ee20000000800 */
[----:B0-----:R-:W-:Y:S01]  /*8090*/  FADD R51, R237, R24 ;  /* 0x00000018ed337221 */ /* 0x001fe20000000000 */
[----:B------:R-:W-:Y:S01]  /*80a0*/  FMUL R40, R40, 1.4426950216293334961 ;  /* 0x3fb8aa3b28287820 */ /* 0x000fe20000400000 */
[--C-:B------:R-:W-:Y:S01]  /*80b0*/  FADD R42, R42, -R37.reuse ;  /* 0x800000252a2a7221 */ /* 0x100fe20000000000 */
[--C-:B------:R-:W-:Y:S01]  /*80c0*/  FADD R39, R39, -R37.reuse ;  /* 0x8000002527277221 */ /* 0x100fe20000000000 */
[--C-:B------:R-:W-:Y:S01]  /*80d0*/  FADD R44, R44, -R37.reuse ;  /* 0x800000252c2c7221 */ /* 0x100fe20000000000 */
[----:B------:R-:W-:Y:S01]  /*80e0*/  FADD R41, R41, -R37 ;  /* 0x8000002529297221 */ /* 0x000fe20000000000 */
[----:B------:R-:W-:Y:S01]  /*80f0*/  FMUL R42, R42, 1.4426950216293334961 ;  /* 0x3fb8aa3b2a2a7820 */ /* 0x000fe20000400000 */
[----:B------:R-:W0:Y:S01]  /*8100*/  MUFU.EX2 R235, R210 ;  /* 0x000000d200eb7308 */ /* 0x000e220000000800 */
[----:B-1----:R-:W-:Y:S01]  /*8110*/  FADD R24, R236, R51 ;  /* 0x00000033ec187221 */ /* 0x002fe20000000000 */
[----:B------:R-:W-:Y:S01]  /*8120*/  FMUL R44, R44, 1.4426950216293334961 ;  /* 0x3fb8aa3b2c2c7820 */ /* 0x000fe20000400000 */
[--C-:B------:R-:W-:Y:S01]  /*8130*/  FADD R46, R46, -R37.reuse ;  /* 0x800000252e2e7221 */ /* 0x100fe20000000000 */
[--C-:B------:R-:W-:Y:S01]  /*8140*/  FADD R43, R43, -R37.reuse ;  /* 0x800000252b2b7221 */ /* 0x100fe20000000000 */
[--C-:B------:R-:W-:Y:S01]  /*8150*/  FADD R48, R48, -R37.reuse ;  /* 0x8000002530307221 */ /* 0x100fe20000000000 */
[--C-:B------:R-:W-:Y:S01]  /*8160*/  FADD R49, R49, -R37.reuse ;  /* 0x8000002531317221 */ /* 0x100fe20000000000 */
[----:B------:R-:W-:Y:S01]  /*8170*/  FMUL R46, R46, 1.4426950216293334961 ;  /* 0x3fb8aa3b2e2e7820 */ /* 0x000fe20000400000 */
[----:B------:R-:W1:Y:S01]  /*8180*/  MUFU.EX2 R10, R10 ;  /* 0x0000000a000a7308 */ /* 0x000e620000000800 */
[----:B---3--:R-:W-:Y:S01]  /*8190*/  FADD R26, R9, R24 ;  /* 0x00000018091a7221 */ /* 0x008fe20000000000 */
[----:B------:R-:W-:Y:S01]  /*81a0*/  FMUL R24, R25, 1.4426950216293334961 ;  /* 0x3fb8aa3b19187820 */ /* 0x000fe20000400000 */
[----:B------:R-:W-:Y:S01]  /*81b0*/  FMUL R48, R48, 1.4426950216293334961 ;  /* 0x3fb8aa3b30307820 */ /* 0x000fe20000400000 */
[--C-:B------:R-:W-:Y:S01]  /*81c0*/  FADD R47, R47, -R37.reuse ;  /* 0x800000252f2f7221 */ /* 0x100fe20000000000 */
[--C-:B------:R-:W-:Y:S01]  /*81d0*/  FADD R54, R54, -R37.reuse ;  /* 0x8000002536367221 */ /* 0x100fe20000000000 */
[--C-:B------:R-:W-:Y:S01]  /*81e0*/  FADD R45, R45, -R37.reuse ;  /* 0x800000252d2d7221 */ /* 0x100fe20000000000 */
[--C-:B------:R-:W-:Y:S01]  /*81f0*/  FADD R52, R52, -R37.reuse ;  /* 0x8000002534347221 */ /* 0x100fe20000000000 */
[----:B------:R-:W3:Y:S01]  /*8200*/  MUFU.EX2 R11, R217 ;  /* 0x000000d9000b7308 */ /* 0x000ee20000000800 */
[----:B0-----:R-:W-:Y:S01]  /*8210*/  FADD R25, R235, R26 ;  /* 0x0000001aeb197221 */ /* 0x001fe20000000000 */
[----:B------:R-:W-:Y:S01]  /*8220*/  FMUL R47, R47, 1.4426950216293334961 ;  /* 0x3fb8aa3b2f2f7820 */ /* 0x000fe20000400000 */
[----:B------:R-:W-:Y:S01]  /*8230*/  FMUL R45, R45, 1.4426950216293334961 ;  /* 0x3fb8aa3b2d2d7820 */ /* 0x000fe20000400000 */
[----:B------:R-:W-:-:S04]  /*8240*/  FADD R50, R50, -R37 ;  /* 0x8000002532327221 */ /* 0x000fc80000000000 */
[----:B------:R-:W0:Y:S01]  /*8250*/  MUFU.EX2 R234, R234 ;  /* 0x000000ea00ea7308 */ /* 0x000e220000000800 */
[----:B-1----:R-:W-:Y:S01]  /*8260*/  FADD R26, R10, R25 ;  /* 0x000000190a1a7221 */ /* 0x002fe20000000000 */
[----:B------:R-:W-:-:S06]  /*8270*/  FMUL R50, R50, 1.4426950216293334961 ;  /* 0x3fb8aa3b32327820 */ /* 0x000fcc0000400000 */
[----:B------:R-:W1:Y:S01]  /*8280*/  MUFU.EX2 R233, R233 ;  /* 0x000000e900e97308 */ /* 0x000e620000000800 */
[----:B---3--:R-:W-:-:S07]  /*8290*/  FADD R25, R11, R26 ;  /* 0x0000001a0b197221 */ /* 0x008fce0000000000 */
[----:B------:R-:W3:Y:S01]  /*82a0*/  MUFU.EX2 R12, R12 ;  /* 0x0000000c000c7308 */ /* 0x000ee20000000800 */
[----:B0-----:R-:W-:Y:S01]  /*82b0*/  FADD R26, R234, R25 ;  /* 0x00000019ea1a7221 */ /* 0x001fe20000000000 */
[----:B------:R-:W-:-:S06]  /*82c0*/  FMUL R25, R27, 1.4426950216293334961 ;  /* 0x3fb8aa3b1b197820 */ /* 0x000fcc0000400000 */
[----:B------:R-:W0:Y:S01]  /*82d0*/  MUFU.EX2 R232, R212 ;  /* 0x000000d400e87308 */ /* 0x000e220000000800 */
[----:B-1----:R-:W-:-:S07]  /*82e0*/  FADD R27, R233, R26 ;  /* 0x0000001ae91b7221 */ /* 0x002fce0000000000 */
[----:B------:R1:W4:Y:S01]  /*82f0*/  MUFU.EX2 R13, R16 ;  /* 0x00000010000d7308 */ /* 0x0003220000000800 */
[----:B---3--:R-:W-:-:S07]  /*8300*/  FADD R27, R12, R27 ;  /* 0x0000001b0c1b7221 */ /* 0x008fce0000000000 */
[----:B------:R-:W3:Y:S01]  /*8310*/  MUFU.EX2 R14, R14 ;  /* 0x0000000e000e7308 */ /* 0x000ee20000000800 */
[----:B0-----:R-:W-:Y:S01]  /*8320*/  FADD R26, R232, R27 ;  /* 0x0000001be81a7221 */ /* 0x001fe20000000000 */
[----:B-1----:R-:W-:-:S06]  /*8330*/  FMUL R16, R214, 1.4426950216293334961 ;  /* 0x3fb8aa3bd6107820 */ /* 0x002fcc0000400000 */
[----:B------:R-:W0:Y:S01]  /*8340*/  MUFU.EX2 R231, R231 ;  /* 0x000000e700e77308 */ /* 0x000e220000000800 */
[----:B----4-:R-:W-:Y:S01]  /*8350*/  FADD R27, R13, R26 ;  /* 0x0000001a0d1b7221 */ /* 0x010fe20000000000 */
[----:B------:R-:W-:-:S06]  /*8360*/  FMUL R26, R29, 1.4426950216293334961 ;  /* 0x3fb8aa3b1d1a7820 */ /* 0x000fcc0000400000 */
[----:B------:R-:W1:Y:S08]  /*8370*/  MUFU.EX2 R15, R15 ;  /* 0x0000000f000f7308 */ /* 0x000e700000000800 */
[----:B------:R-:W4:Y:S08]  /*8380*/  MUFU.EX2 R16, R16 ;  /* 0x0000001000107308 */ /* 0x000f300000000800 */
[----:B------:R3:W-:Y:S08]  /*8390*/  MUFU.EX2 R223, R28 ;  /* 0x0000001c00df7308 */ /* 0x0007f00000000800 */
[----:B------:R5:W2:Y:S01]  /*83a0*/  MUFU.EX2 R229, R20 ;  /* 0x0000001400e57308 */ /* 0x000aa20000000800 */
[----:B---3--:R-:W-:-:S04]  /*83b0*/  FADD R28, R14, R27 ;  /* 0x0000001b0e1c7221 */ /* 0x008fc80000000000 */
[----:B0-----:R-:W-:-:S03]  /*83c0*/  FADD R27, R231, R28 ;  /* 0x0000001ce71b7221 */ /* 0x001fc60000000000 */
[----:B------:R-:W0:Y:S01]  /*83d0*/  MUFU.EX2 R17, R211 ;  /* 0x000000d300117308 */ /* 0x000e220000000800 */
[----:B------:R-:W-:Y:S01]  /*83e0*/  FADD R28, R230, R27 ;  /* 0x0000001be61c7221 */ /* 0x000fe20000000000 */
[----:B-----5:R-:W-:Y:S01]  /*83f0*/  FMUL R20, R209, 1.4426950216293334961 ;  /* 0x3fb8aa3bd1147820 */ /* 0x020fe20000400000 */
[----:B------:R-:W-:Y:S02]  /*8400*/  FMUL R27, R31, 1.4426950216293334961 ;  /* 0x3fb8aa3b1f1b7820 */ /* 0x000fe40000400000 */
[----:B-1----:R-:W-:-:S03]  /*8410*/  FADD R29, R15, R28 ;  /* 0x0000001c0f1d7221 */ /* 0x002fc60000000000 */
[----:B------:R-:W1:Y:S01]  /*8420*/  MUFU.EX2 R228, R228 ;  /* 0x000000e400e47308 */ /* 0x000e620000000800 */
[----:B----4-:R-:W-:-:S04]  /*8430*/  FADD R28, R16, R29 ;  /* 0x0000001d101c7221 */ /* 0x010fc80000000000 */
[----:B--2---:R-:W-:-:S03]  /*8440*/  FADD R28, R229, R28 ;  /* 0x0000001ce51c7221 */ /* 0x004fc60000000000 */
[----:B------:R-:W2:Y:S01]  /*8450*/  MUFU.EX2 R18, R18 ;  /* 0x0000001200127308 */ /* 0x000ea20000000800 */
[----:B0-----:R-:W-:Y:S01]  /*8460*/  FADD R29, R17, R28 ;  /* 0x0000001c111d7221 */ /* 0x001fe20000000000 */
[----:B------:R-:W-:-:S06]  /*8470*/  FMUL R28, R33, 1.4426950216293334961 ;  /* 0x3fb8aa3b211c7820 */ /* 0x000fcc0000400000 */
[----:B------:R-:W0:Y:S01]  /*8480*/  MUFU.EX2 R227, R227 ;  /* 0x000000e300e37308 */ /* 0x000e220000000800 */
[----:B-1----:R-:W-:-:S07]  /*8490*/  FADD R29, R228, R29 ;  /* 0x0000001de41d7221 */ /* 0x002fce0000000000 */
[----:B------:R-:W1:Y:S08]  /*84a0*/  MUFU.EX2 R19, R19 ;  /* 0x0000001300137308 */ /* 0x000e700000000800 */
[----:B------:R-:W3:Y:S08]  /*84b0*/  MUFU.EX2 R20, R20 ;  /* 0x0000001400147308 */ /* 0x000ef00000000800 */
[----:B------:R2:W-:Y:S08]  /*84c0*/  MUFU.EX2 R222, R30 ;  /* 0x0000001e00de7308 */ /* 0x0005f00000000800 */
[----:B------:R-:W4:Y:S01]  /*84d0*/  MUFU.EX2 R225, R225 ;  /* 0x000000e100e17308 */ /* 0x000f220000000800 */
[----:B--2---:R-:W-:-:S04]  /*84e0*/  FADD R30, R18, R29 ;  /* 0x0000001d121e7221 */ /* 0x004fc80000000000 */
[----:B0-----:R-:W-:-:S03]  /*84f0*/  FADD R30, R227, R30 ;  /* 0x0000001ee31e7221 */ /* 0x001fc60000000000 */
[----:B------:R-:W0:Y:S01]  /*8500*/  MUFU.EX2 R21, R21 ;  /* 0x0000001500157308 */ /* 0x000e220000000800 */
[----:B-1----:R-:W-:-:S04]  /*8510*/  FADD R29, R19, R30 ;  /* 0x0000001e131d7221 */ /* 0x002fc80000000000 */
[----:B------:R-:W-:Y:S01]  /*8520*/  FADD R31, R226, R29 ;  /* 0x0000001de21f7221 */ /* 0x000fe20000000000 */
[----:B------:R-:W-:Y:S02]  /*8530*/  FMUL R29, R35, 1.4426950216293334961 ;  /* 0x3fb8aa3b231d7820 */ /* 0x000fe40000400000 */
[----:B------:R-:W1:Y:S01]  /*8540*/  MUFU.EX2 R224, R207 ;  /* 0x000000cf00e07308 */ /* 0x000e620000000800 */
[----:B---3--:R-:W-:-:S04]  /*8550*/  FADD R30, R20, R31 ;  /* 0x0000001f141e7221 */ /* 0x008fc80000000000 */
[----:B----4-:R-:W-:-:S03]  /*8560*/  FADD R30, R225, R30 ;  /* 0x0000001ee11e7221 */ /* 0x010fc60000000000 */
[----:B------:R-:W2:Y:S01]  /*8570*/  MUFU.EX2 R22, R22 ;  /* 0x0000001600167308 */ /* 0x000ea20000000800 */
[----:B0-----:R-:W-:Y:S01]  /*8580*/  FADD R31, R21, R30 ;  /* 0x0000001e151f7221 */ /* 0x001fe20000000000 */
[----:B------:R-:W-:-:S06]  /*8590*/  FMUL R30, R39, 1.4426950216293334961 ;  /* 0x3fb8aa3b271e7820 */ /* 0x000fcc0000400000 */
[----:B------:R-:W0:Y:S01]  /*85a0*/  MUFU.EX2 R23, R23 ;  /* 0x0000001700177308 */ /* 0x000e220000000800 */
[----:B-1----:R-:W-:-:S07]  /*85b0*/  FADD R31, R224, R31 ;  /* 0x0000001fe01f7221 */ /* 0x002fce0000000000 */
[----:B------:R-:W1:Y:S08]  /*85c0*/  MUFU.EX2 R24, R24 ;  /* 0x0000001800187308 */ /* 0x000e700000000800 */
[----:B------:R2:W3:Y:S08]  /*85d0*/  MUFU.EX2 R221, R32 ;  /* 0x0000002000dd7308 */ /* 0x0004f00000000800 */
[----:B------:R-:W4:Y:S01]  /*85e0*/  MUFU.EX2 R25, R25 ;  /* 0x0000001900197308 */ /* 0x000f220000000800 */
[----:B--2---:R-:W-:-:S04]  /*85f0*/  FADD R32, R22, R31 ;  /* 0x0000001f16207221 */ /* 0x004fc80000000000 */
[----:B------:R-:W-:-:S03]  /*8600*/  FADD R32, R223, R32 ;  /* 0x00000020df207221 */ /* 0x000fc60000000000 */
[----:B------:R-:W2:Y:S01]  /*8610*/  MUFU.EX2 R220, R34 ;  /* 0x0000002200dc7308 */ /* 0x000ea20000000800 */
[----:B0-----:R-:W-:-:S04]  /*8620*/  FADD R31, R23, R32 ;  /* 0x00000020171f7221 */ /* 0x001fc80000000000 */
[----:B------:R-:W-:Y:S01]  /*8630*/  FADD R33, R222, R31 ;  /* 0x0000001fde217221 */ /* 0x000fe20000000000 */
[----:B------:R-:W-:Y:S01]  /*8640*/  FMUL R31, R41, 1.4426950216293334961 ;  /* 0x3fb8aa3b291f7820 */ /* 0x000fe20000400000 */
[----:B------:R-:W-:Y:S01]  /*8650*/  MOV R41, UR27 ;  /* 0x0000001b00297c02 */ /* 0x000fe20008000f00 */
[----:B------:R-:W0:Y:S01]  /*8660*/  MUFU.EX2 R26, R26 ;  /* 0x0000001a001a7308 */ /* 0x000e220000000800 */
[----:B-1----:R-:W-:-:S04]  /*8670*/  FADD R32, R24, R33 ;  /* 0x0000002118207221 */ /* 0x002fc80000000000 */
[----:B---3--:R-:W-:-:S03]  /*8680*/  FADD R32, R221, R32 ;  /* 0x00000020dd207221 */ /* 0x008fc60000000000 */
[----:B------:R-:W1:Y:S01]  /*8690*/  MUFU.EX2 R219, R36 ;  /* 0x0000002400db7308 */ /* 0x000e620000000800 */
[----:B----4-:R-:W-:Y:S01]  /*86a0*/  FADD R33, R25, R32 ;  /* 0x0000002019217221 */ /* 0x010fe20000000000 */
[----:B------:R-:W-:-:S03]  /*86b0*/  FMUL R32, R43, 1.4426950216293334961 ;  /* 0x3fb8aa3b2b207820 */ /* 0x000fc60000400000 */
[----:B--2---:R-:W-:-:S03]  /*86c0*/  FADD R33, R220, R33 ;  /* 0x00000021dc217221 */ /* 0x004fc60000000000 */
[----:B------:R-:W2:Y:S01]  /*86d0*/  MUFU.EX2 R27, R27 ;  /* 0x0000001b001b7308 */ /* 0x000ea20000000800 */
[----:B0-----:R-:W-:-:S07]  /*86e0*/  FADD R34, R26, R33 ;  /* 0x000000211a227221 */ /* 0x001fce0000000000 */
[----:B------:R0:W3:Y:S01]  /*86f0*/  MUFU.EX2 R218, R38 ;  /* 0x0000002600da7308 */ /* 0x0000e20000000800 */
[----:B-1----:R-:W-:-:S07]  /*8700*/  FADD R34, R219, R34 ;  /* 0x00000022db227221 */ /* 0x002fce0000000000 */
[----:B------:R-:W1:Y:S01]  /*8710*/  MUFU.EX2 R28, R28 ;  /* 0x0000001c001c7308 */ /* 0x000e620000000800 */
[----:B--2---:R-:W-:Y:S01]  /*8720*/  FADD R33, R27, R34 ;  /* 0x000000221b217221 */ /* 0x004fe20000000000 */
[----:B0-----:R-:W-:-:S04]  /*8730*/  IMAD.U32 R38, RZ, RZ, UR8 ;  /* 0x00000008ff267e24 */ /* 0x001fc8000f8e00ff */
[----:B------:R-:W0:Y:S02]  /*8740*/  SYNCS.PHASECHK.TRANS64.TRYWAIT P1, [UR15], R38 ;  /* 0x00000026ff0075a7 */ /* 0x000e24000802110f */
[----:B------:R-:W2:Y:S01]  /*8750*/  MUFU.EX2 R217, R40 ;  /* 0x0000002800d97308 */ /* 0x000ea20000000800 */
[----:B---3--:R-:W-:Y:S01]  /*8760*/  FADD R35, R218, R33 ;  /* 0x00000021da237221 */ /* 0x008fe20000000000 */
[----:B------:R-:W-:-:S06]  /*8770*/  FMUL R33, R49, 1.4426950216293334961 ;  /* 0x3fb8aa3b31217820 */ /* 0x000fcc0000400000 */
[----:B------:R-:W3:Y:S01]  /*8780*/  MUFU.EX2 R29, R29 ;  /* 0x0000001d001d7308 */ /* 0x000ee20000000800 */
[----:B-1----:R-:W-:-:S07]  /*8790*/  FADD R34, R28, R35 ;  /* 0x000000231c227221 */ /* 0x002fce0000000000 */
[----:B------:R-:W1:Y:S01]  /*87a0*/  MUFU.EX2 R216, R42 ;  /* 0x0000002a00d87308 */ /* 0x000e620000000800 */
[----:B--2---:R-:W-:-:S07]  /*87b0*/  FADD R34, R217, R34 ;  /* 0x00000022d9227221 */ /* 0x004fce0000000000 */
[----:B------:R-:W2:Y:S01]  /*87c0*/  MUFU.EX2 R30, R30 ;  /* 0x0000001e001e7308 */ /* 0x000ea20000000800 */
[----:B---3--:R-:W-:Y:S01]  /*87d0*/  FADD R35, R29, R34 ;  /* 0x000000221d237221 */ /* 0x008fe20000000000 */
[----:B------:R-:W-:-:S06]  /*87e0*/  FMUL R34, R54, 1.4426950216293334961 ;  /* 0x3fb8aa3b36227820 */ /* 0x000fcc0000400000 */
[----:B------:R3:W4:Y:S01]  /*87f0*/  MUFU.EX2 R215, R44 ;  /* 0x0000002c00d77308 */ /* 0x0007220000000800 */
[----:B-1----:R-:W-:-:S07]  /*8800*/  FADD R35, R216, R35 ;  /* 0x00000023d8237221 */ /* 0x002fce0000000000 */
[----:B------:R-:W1:Y:S01]  /*8810*/  MUFU.EX2 R31, R31 ;  /* 0x0000001f001f7308 */ /* 0x000e620000000800 */
[----:B--2---:R-:W-:Y:S01]  /*8820*/  FADD R36, R30, R35 ;  /* 0x000000231e247221 */ /* 0x004fe20000000000 */
[----:B---3--:R-:W-:-:S06]  /*8830*/  MOV R44, R134 ;  /* 0x00000086002c7202 */ /* 0x008fcc0000000f00 */
[----:B------:R-:W2:Y:S01]  /*8840*/  MUFU.EX2 R214, R46 ;  /* 0x0000002e00d67308 */ /* 0x000ea20000000800 */
[----:B----4-:R-:W-:-:S07]  /*8850*/  FADD R36, R215, R36 ;  /* 0x00000024d7247221 */ /* 0x010fce0000000000 */
[----:B------:R-:W3:Y:S01]  /*8860*/  MUFU.EX2 R32, R32 ;  /* 0x0000002000207308 */ /* 0x000ee20000000800 */
[----:B-1----:R-:W-:-:S07]  /*8870*/  FADD R35, R31, R36 ;  /* 0x000000241f237221 */ /* 0x002fce0000000000 */
[----:B------:R-:W1:Y:S01]  /*8880*/  MUFU.EX2 R213, R48 ;  /* 0x0000003000d57308 */ /* 0x000e620000000800 */
[----:B--2---:R-:W-:Y:S01]  /*8890*/  FADD R39, R214, R35 ;  /* 0x00000023d6277221 */ /* 0x004fe20000000000 */
[----:B------:R-:W-:Y:S01]  /*88a0*/  FMUL R35, R52, 1.4426950216293334961 ;  /* 0x3fb8aa3b34237820 */ /* 0x000fe20000400000 */
[----:B------:R-:W-:-:S05]  /*88b0*/  IMAD.WIDE R52, R53, 0x2, R190 ;  /* 0x0000000235347825 */ /* 0x000fca00078e02be */
[----:B------:R-:W2:Y:S01]  /*88c0*/  MUFU.EX2 R33, R33 ;  /* 0x0000002100217308 */ /* 0x000ea20000000800 */
[----:B---3--:R-:W-:-:S07]  /*88d0*/  FADD R36, R32, R39 ;  /* 0x0000002720247221 */ /* 0x008fce0000000000 */
[----:B------:R3:W4:Y:S01]  /*88e0*/  MUFU.EX2 R212, R47 ;  /* 0x0000002f00d47308 */ /* 0x0007220000000800 */
[----:B-1----:R-:W-:-:S07]  /*88f0*/  FADD R36, R213, R36 ;  /* 0x00000024d5247221 */ /* 0x002fce0000000000 */
[----:B------:R-:W1:Y:S01]  /*8900*/  MUFU.EX2 R34, R34 ;  /* 0x0000002200227308 */ /* 0x000e620000000800 */
[----:B--2---:R-:W-:Y:S01]  /*8910*/  FADD R39, R33, R36 ;  /* 0x0000002421277221 */ /* 0x004fe20000000000 */
[----:B---3--:R-:W-:-:S04]  /*8920*/  IMAD.U32 R47, RZ, RZ, UR27 ;  /* 0x0000001bff2f7e24 */ /* 0x008fc8000f8e00ff */
[----:B------:R-:W-:Y:S02]  /*8930*/  IMAD.WIDE R46, R47, 0x2, R174 ;  /* 0x000000022f2e7825 */ /* 0x000fe400078e02ae */
[----:B------:R2:W3:Y:S02]  /*8940*/  MUFU.EX2 R211, R45 ;  /* 0x0000002d00d37308 */ /* 0x0004e40000000800 */
[----:B----4-:R-:W-:-:S06]  /*8950*/  FADD R39, R212, R39 ;  /* 0x00000027d4277221 */ /* 0x010fcc0000000000 */
[----:B------:R-:W4:Y:S01]  /*8960*/  MUFU.EX2 R35, R35 ;  /* 0x0000002300237308 */ /* 0x000f220000000800 */
[----:B-1----:R-:W-:Y:S01]  /*8970*/  FADD R36, R34, R39 ;  /* 0x0000002722247221 */ /* 0x002fe20000000000 */
[----:B--2---:R-:W-:Y:S02]  /*8980*/  IMAD.MOV.U32 R45, RZ, RZ, R135 ;  /* 0x000000ffff2d7224 */ /* 0x004fe400078e0087 */
[----:B------:R-:W-:-:S04]  /*8990*/  IMAD.WIDE R44, R41, 0x2, R44 ;  /* 0x00000002292c7825 */ /* 0x000fc800078e022c */
[----:B------:R-:W1:Y:S01]  /*89a0*/  MUFU.EX2 R210, R50 ;  /* 0x0000003200d27308 */ /* 0x000e620000000800 */
[----:B---3--:R-:W-:-:S04]  /*89b0*/  FADD R36, R211, R36 ;  /* 0x00000024d3247221 */ /* 0x008fc80000000000 */
[----:B----4-:R-:W-:-:S04]  /*89c0*/  FADD R39, R35, R36 ;  /* 0x0000002423277221 */ /* 0x010fc80000000000 */
[----:B-1----:R-:W-:-:S05]  /*89d0*/  FADD R36, R210, R39 ;  /* 0x00000027d2247221 */ /* 0x002fca0000000000 */
[----:B------:R1:W2:Y:S01]  /*89e0*/  SHFL.BFLY PT, R39, R36, 0x10, 0x1f ;  /* 0x0e001f0024277f89 */ /* 0x0002a200000e0000 */
[----:B0-----:R-:W-:Y:S05]  /*89f0*/  @!P1 BRA `(.L_x_15) ;  /* 0x0000001c00fc9947 */ /* 0x001fea0003800000 */
.L_x_24:
[----:B------:R-:W-:Y:S01]  /*8a00*/  IMAD.U32 R49, RZ, RZ, UR27 ;  /* 0x0000001bff317e24 */ /* 0x000fe2000f8e00ff */
[----:B------:R-:W-:Y:S01]  /*8a10*/  MOV R59, UR27 ;  /* 0x0000001b003b7c02 */ /* 0x000fe20008000f00 */
[----:B------:R-:W-:Y:S01]  /*8a20*/  IMAD.U32 R55, RZ, RZ, UR27 ;  /* 0x0000001bff377e24 */ /* 0x000fe2000f8e00ff */
[----:B------:R-:W-:Y:S01]  /*8a30*/  MOV R51, UR27 ;  /* 0x0000001b00337c02 */ /* 0x000fe20008000f00 */
[----:B------:R0:W3:Y:S01]  /*8a40*/  LDG.E.U16 R40, desc[UR28][R52.64] ;  /* 0x0000001c34287981 */ /* 0x0000e2000c1e1500 */
[----:B------:R-:W-:-:S03]  /*8a50*/  IMAD.WIDE R48, R49, 0x2, R188 ;  /* 0x0000000231307825 */ /* 0x000fc600078e02bc */
[----:B------:R-:W4:Y:S01]  /*8a60*/  LDG.E.U16 R42, desc[UR28][R46.64] ;  /* 0x0000001c2e2a7981 */ /* 0x000f22000c1e1500 */
[----:B------:R-:W-:Y:S02]  /*8a70*/  IMAD.U32 R57, RZ, RZ, UR27 ;  /* 0x0000001bff397e24 */ /* 0x000fe4000f8e00ff */
[----:B------:R-:W-:Y:S01]  /*8a80*/  IMAD.WIDE R54, R55, 0x2, R158 ;  /* 0x0000000237367825 */ /* 0x000fe200078e029e */
[----:B--2---:R5:W2:Y:S03]  /*8a90*/  LDG.E.U16 R43, desc[UR28][R48.64] ;  /* 0x0000001c302b7981 */ /* 0x004aa6000c1e1500 */
[----:B0-----:R-:W-:Y:S01]  /*8aa0*/  IMAD.WIDE R52, R59, 0x2, R148 ;  /* 0x000000023b347825 */ /* 0x001fe200078e0294 */
[----:B------:R-:W-:Y:S01]  /*8ab0*/  MOV R67, UR27 ;  /* 0x0000001b00437c02 */ /* 0x000fe20008000f00 */
[----:B------:R-:W2:Y:S02]  /*8ac0*/  LDG.E.U16 R38, desc[UR28][R44.64] ;  /* 0x0000001c2c267981 */ /* 0x000ea4000c1e1500 */
[----:B------:R-:W-:-:S02]  /*8ad0*/  IMAD.WIDE R50, R51, 0x2, R204 ;  /* 0x0000000233327825 */ /* 0x000fc400078e02cc */
[----:B------:R0:W2:Y:S01]  /*8ae0*/  LDG.E.U16 R47, desc[UR28][R52.64] ;  /* 0x0000001c342f7981 */ /* 0x0000a2000c1e1500 */
[----:B-----5:R-:W-:Y:S01]  /*8af0*/  MOV R49, UR27 ;  /* 0x0000001b00317c02 */ /* 0x020fe20008000f00 */
[----:B------:R-:W-:Y:S01]  /*8b00*/  IMAD.WIDE R56, R57, 0x2, R172 ;  /* 0x0000000239387825 */ /* 0x000fe200078e02ac */
[----:B------:R-:W-:Y:S01]  /*8b10*/  MOV R245, UR27 ;  /* 0x0000001b00f57c02 */ /* 0x000fe20008000f00 */
[----:B------:R-:W5:Y:S02]  /*8b20*/  LDG.E.U16 R41, desc[UR28][R50.64] ;  /* 0x0000001c32297981 */ /* 0x000f64000c1e1500 */
[----:B------:R-:W-:Y:S02]  /*8b30*/  IMAD.WIDE R58, R59, 0x2, R202 ;  /* 0x000000023b3a7825 */ /* 0x000fe400078e02ca */
[----:B------:R1:W5:Y:S02]  /*8b40*/  LDG.E.U16 R44, desc[UR28][R54.64] ;  /* 0x0000001c362c7981 */ /* 0x000364000c1e1500 */
[----:B------:R-:W-:-:S02]  /*8b50*/  IMAD.U32 R61, RZ, RZ, UR27 ;  /* 0x0000001bff3d7e24 */ /* 0x000fc4000f8e00ff */
[----:B------:R-:W-:Y:S01]  /*8b60*/  IMAD.U32 R63, RZ, RZ, UR27 ;  /* 0x0000001bff3f7e24 */ /* 0x000fe2000f8e00ff */
[----:B------:R1:W5:Y:S01]  /*8b70*/  LDG.E.U16 R45, desc[UR28][R56.64] ;  /* 0x0000001c382d7981 */ /* 0x000362000c1e1500 */
[----:B0-----:R-:W-:Y:S02]  /*8b80*/  IMAD.U32 R53, RZ, RZ, UR27 ;  /* 0x0000001bff357e24 */ /* 0x001fe4000f8e00ff */
[----:B------:R-:W-:Y:S01]  /*8b90*/  IMAD.U32 R243, RZ, RZ, UR27 ;  /* 0x0000001bfff37e24 */ /* 0x000fe2000f8e00ff */
[----:B------:R0:W5:Y:S01]  /*8ba0*/  LDG.E.U16 R46, desc[UR28][R58.64] ;  /* 0x0000001c3a2e7981 */ /* 0x000162000c1e1500 */
[----:B-1----:R-:W-:-:S04]  /*8bb0*/  IMAD.WIDE R54, R61, 0x2, R186 ;  /* 0x000000023d367825 */ /* 0x002fc800078e02ba */
[----:B------:R-:W-:Y:S01]  /*8bc0*/  IMAD.WIDE R50, R63, 0x2, R170 ;  /* 0x000000023f327825 */ /* 0x000fe200078e02aa */
[----:B------:R-:W5:Y:S03]  /*8bd0*/  LDG.E.U16 R48, desc[UR28][R54.64] ;  /* 0x0000001c36307981 */ /* 0x000f66000c1e1500 */
[----:B------:R-:W-:-:S04]  /*8be0*/  IMAD.WIDE R56, R49, 0x2, R200 ;  /* 0x0000000231387825 */ /* 0x000fc800078e02c8 */
[----:B------:R-:W-:Y:S01]  /*8bf0*/  IMAD.U32 R65, RZ, RZ, UR27 ;  /* 0x0000001bff417e24 */ /* 0x000fe2000f8e00ff */
[----:B------:R1:W5:Y:S01]  /*8c00*/  LDG.E.U16 R49, desc[UR28][R56.64] ;  /* 0x0000001c38317981 */ /* 0x000362000c1e1500 */
[----:B0-----:R-:W-:Y:S01]  /*8c10*/  IMAD.WIDE R58, R53, 0x2, R144 ;  /* 0x00000002353a7825 */ /* 0x001fe200078e0290 */
[----:B------:R-:W-:Y:S02]  /*8c20*/  MOV R209, UR27 ;  /* 0x0000001b00d17c02 */ /* 0x000fe40008000f00 */
[----:B------:R-:W5:Y:S01]  /*8c30*/  LDG.E.U16 R50, desc[UR28][R50.64] ;  /* 0x0000001c32327981 */ /* 0x000f62000c1e1500 */
[----:B------:R-:W-:-:S03]  /*8c40*/  IMAD.WIDE R62, R63, 0x2, R146 ;  /* 0x000000023f3e7825 */ /* 0x000fc600078e0292 */
[----:B------:R-:W5:Y:S01]  /*8c50*/  LDG.E.U16 R55, desc[UR28][R58.64] ;  /* 0x0000001c3a377981 */ /* 0x000f62000c1e1500 */
[----:B------:R-:W-:-:S03]  /*8c60*/  IMAD.WIDE R60, R61, 0x2, R168 ;  /* 0x000000023d3c7825 */ /* 0x000fc600078e02a8 */
[----:B------:R-:W5:Y:S01]  /*8c70*/  LDG.E.U16 R52, desc[UR28][R62.64] ;  /* 0x0000001c3e347981 */ /* 0x000f62000c1e1500 */
[----:B------:R-:W-:-:S03]  /*8c80*/  IMAD.WIDE R66, R67, 0x2, R198 ;  /* 0x0000000243427825 */ /* 0x000fc600078e02c6 */
[----:B------:R-:W5:Y:S01]  /*8c90*/  LDG.E.U16 R53, desc[UR28][R60.64] ;  /* 0x0000001c3c357981 */ /* 0x000f62000c1e1500 */
[----:B------:R-:W-:-:S03]  /*8ca0*/  IMAD.WIDE R242, R243, 0x2, R180 ;  /* 0x00000002f3f27825 */ /* 0x000fc600078e02b4 */
[----:B------:R-:W5:Y:S01]  /*8cb0*/  LDG.E.U16 R54, desc[UR28][R66.64] ;  /* 0x0000001c42367981 */ /* 0x000f62000c1e1500 */
[----:B------:R-:W-:Y:S02]  /*8cc0*/  IMAD.U32 R247, RZ, RZ, UR27 ;  /* 0x0000001bfff77e24 */ /* 0x000fe4000f8e00ff */
[----:B------:R-:W-:Y:S01]  /*8cd0*/  IMAD.WIDE R244, R245, 0x2, R142 ;  /* 0x00000002f5f47825 */ /* 0x000fe200078e028e */
[----:B------:R0:W5:Y:S03]  /*8ce0*/  LDG.E.U16 R59, desc[UR28][R242.64] ;  /* 0x0000001cf23b7981 */ /* 0x000166000c1e1500 */
[----:B------:R-:W-:Y:S01]  /*8cf0*/  IMAD.U32 R207, RZ, RZ, UR27 ;  /* 0x0000001bffcf7e24 */ /* 0x000fe2000f8e00ff */
[----:B------:R0:W5:Y:S01]  /*8d00*/  LDG.E.U16 R60, desc[UR28][R244.64] ;  /* 0x0000001cf43c7981 */ /* 0x000162000c1e1500 */
[----:B------:R-:W-:-:S04]  /*8d10*/  IMAD.WIDE R64, R65, 0x2, R184 ;  /* 0x0000000241407825 */ /* 0x000fc800078e02b8 */
[----:B-1----:R-:W-:Y:S01]  /*8d20*/  IMAD.U32 R57, RZ, RZ, UR27 ;  /* 0x0000001bff397e24 */ /* 0x002fe2000f8e00ff */
[----:B0-----:R-:W-:Y:S01]  /*8d30*/  MOV R243, UR27 ;  /* 0x0000001b00f37c02 */ /* 0x001fe20008000f00 */
[----:B------:R-:W-:Y:S01]  /*8d40*/  IMAD.WIDE R246, R247, 0x2, R166 ;  /* 0x00000002f7f67825 */ /* 0x000fe200078e02a6 */
[----:B------:R0:W5:Y:S03]  /*8d50*/  LDG.E.U16 R51, desc[UR28][R64.64] ;  /* 0x0000001c40337981 */ /* 0x000166000c1e1500 */
[C---:B------:R-:W-:Y:S01]  /*8d60*/  IMAD.WIDE R62, R207.reuse, 0x2, R182 ;  /* 0x00000002cf3e7825 */ /* 0x040fe200078e02b6 */
[----:B------:R1:W5:Y:S03]  /*8d70*/  LDG.E.U16 R58, desc[UR28][R246.64] ;  /* 0x0000001cf63a7981 */ /* 0x000366000c1e1500 */
[----:B------:R-:W-:Y:S01]  /*8d80*/  IMAD.U32 R67, RZ, RZ, UR27 ;  /* 0x0000001bff437e24 */ /* 0x000fe2000f8e00ff */
[----:B------:R-:W5:Y:S01]  /*8d90*/  LDG.E.U16 R56, desc[UR28][R62.64] ;  /* 0x0000001c3e387981 */ /* 0x000f62000c1e1500 */
[----:B------:R-:W-:-:S04]  /*8da0*/  IMAD.WIDE R244, R207, 0x2, R194 ;  /* 0x00000002cff47825 */ /* 0x000fc800078e02c2 */
[----:B0-----:R-:W-:-:S04]  /*8db0*/  IMAD.WIDE R64, R57, 0x2, R196 ;  /* 0x0000000239407825 */ /* 0x001fc800078e02c4 */
[----:B------:R-:W-:Y:S01]  /*8dc0*/  IMAD.WIDE R208, R209, 0x2, R164 ;  /* 0x00000002d1d07825 */ /* 0x000fe200078e02a4 */
[----:B------:R0:W5:Y:S03]  /*8dd0*/  LDG.E.U16 R62, desc[UR28][R244.64] ;  /* 0x0000001cf43e7981 */ /* 0x000166000c1e1500 */
[----:B------:R-:W-:Y:S01]  /*8de0*/  IMAD.WIDE R66, R67, 0x2, R140 ;  /* 0x0000000243427825 */ /* 0x000fe200078e028c */
[----:B------:R0:W5:Y:S03]  /*8df0*/  LDG.E.U16 R57, desc[UR28][R64.64] ;  /* 0x0000001c40397981 */ /* 0x000166000c1e1500 */
[----:B-1----:R-:W-:Y:S01]  /*8e00*/  IMAD.U32 R247, RZ, RZ, UR27 ;  /* 0x0000001bfff77e24 */ /* 0x002fe2000f8e00ff */
[----:B------:R1:W5:Y:S01]  /*8e10*/  LDG.E.U16 R61, desc[UR28][R208.64] ;  /* 0x0000001cd03d7981 */ /* 0x000362000c1e1500 */
[----:B------:R-:W-:-:S03]  /*8e20*/  IMAD.WIDE R242, R243, 0x2, R162 ;  /* 0x00000002f3f27825 */ /* 0x000fc600078e02a2 */
[----:B------:R-:W5:Y:S01]  /*8e30*/  LDG.E.U16 R63, desc[UR28][R66.64] ;  /* 0x0000001c423f7981 */ /* 0x000f62000c1e1500 */
[----:B------:R-:W-:Y:S02]  /*8e40*/  IMAD.U32 R249, RZ, RZ, UR27 ;  /* 0x0000001bfff97e24 */ /* 0x000fe4000f8e00ff */
[----:B0-----:R-:W-:Y:S02]  /*8e50*/  IMAD.U32 R245, RZ, RZ, UR27 ;  /* 0x0000001bfff57e24 */ /* 0x001fe4000f8e00ff */
[----:B------:R-:W-:-:S04]  /*8e60*/  IMAD.WIDE R64, R247, 0x2, R178 ;  /* 0x00000002f7407825 */ /* 0x000fc800078e02b2 */
[----:B-1----:R-:W-:Y:S01]  /*8e70*/  IMAD.WIDE R208, R207, 0x2, R138 ;  /* 0x00000002cfd07825 */ /* 0x002fe200078e028a */
[----:B------:R0:W5:Y:S03]  /*8e80*/  LDG.E.U16 R66, desc[UR28][R242.64] ;  /* 0x0000001cf2427981 */ /* 0x000166000c1e1500 */
[----:B------:R-:W-:Y:S01]  /*8e90*/  IMAD.WIDE R248, R249, 0x2, R192 ;  /* 0x00000002f9f87825 */ /* 0x000fe200078e02c0 */
[----:B------:R-:W5:Y:S03]  /*8ea0*/  LDG.E.U16 R64, desc[UR28][R64.64] ;  /* 0x0000001c40407981 */ /* 0x000f66000c1e1500 */
[----:B------:R-:W-:Y:S01]  /*8eb0*/  IMAD.WIDE R246, R247, 0x2, R176 ;  /* 0x00000002f7f67825 */ /* 0x000fe200078e02b0 */
[----:B------:R-:W5:Y:S03]  /*8ec0*/  LDG.E.U16 R208, desc[UR28][R208.64] ;  /* 0x0000001cd0d07981 */ /* 0x000f66000c1e1500 */
[----:B------:R-:W-:Y:S01]  /*8ed0*/  IMAD.WIDE R244, R245, 0x2, R160 ;  /* 0x00000002f5f47825 */ /* 0x000fe200078e02a0 */
[----:B------:R-:W5:Y:S03]  /*8ee0*/  LDG.E.U16 R67, desc[UR28][R246.64] ;  /* 0x0000001cf6437981 */ /* 0x000f66000c1e1500 */
[----:B0-----:R-:W-:Y:S01]  /*8ef0*/  IMAD.WIDE R242, R207, 0x2, R136 ;  /* 0x00000002cff27825 */ /* 0x001fe200078e0288 */
[----:B------:R-:W5:Y:S04]  /*8f00*/  LDG.E.U16 R65, desc[UR28][R248.64] ;  /* 0x0000001cf8417981 */ /* 0x000f68000c1e1500 */
[----:B------:R-:W5:Y:S04]  /*8f10*/  LDG.E.U16 R207, desc[UR28][R244.64] ;  /* 0x0000001cf4cf7981 */ /* 0x000f68000c1e1500 */
[----:B------:R-:W5:Y:S01]  /*8f20*/  LDG.E.U16 R209, desc[UR28][R242.64] ;  /* 0x0000001cf2d17981 */ /* 0x000f62000c1e1500 */
        /* <DEDUP_REMOVED lines=31> */
[----:B------:R-:W-:-:S04]  /*9120*/  F2FP.BF16.F32.PACK_AB R35, R210, R35 ;  /* 0x00000023d223723e */ /* 0x000fc800000010ff */
[----:B------:R-:W-:Y:S01]  /*9130*/  STTM.16dp32bit_t0_t15.x32 tmem[UR16+0x20], R4 ;  /* 0x00002004000079ed */ /* 0x000fe20008a80010 */
[----:B------:R0:W-:Y:S02]  /*9140*/  STTM.16dp32bit_t16_t31.x32 tmem[UR16+0x40], R4 ;  /* 0x00004004000079ed */ /* 0x0001e40008aa0010 */
[----:B0-----:R-:W-:-:S04]  /*9150*/  FADD R20, -R37, R206 ;  /* 0x000000ce25147221 */ /* 0x001fc80000000100 */
[----:B------:R-:W-:Y:S01]  /*9160*/  FMUL R20, R20, 1.4426950216293334961 ;  /* 0x3fb8aa3b14147820 */ /* 0x000fe20000400000 */
[----:B---3--:R0:W-:Y:S04]  /*9170*/  STS.U16 [R123+UR18+0x4400], R40 ;  /* 0x004400287b007988 */ /* 0x0081e80008000412 */
[----:B----4-:R0:W-:Y:S04]  /*9180*/  STS.U16 [R123+UR18+0x4800], R42 ;  /* 0x0048002a7b007988 */ /* 0x0101e80008000412 */
[----:B--2---:R0:W-:Y:S04]  /*9190*/  STS.U16 [R123+UR18+0x4000], R38 ;  /* 0x004000267b007988 */ /* 0x0041e80008000412 */
        /* <DEDUP_REMOVED lines=31> */
[----:B------:R-:W-:Y:S01]  /*9390*/  LDTM.16dp32bit_t0_t15.x16 R4, tmem[UR16] ;  /* 0x00000010000479ee */ /* 0x000fe20008a00000 */
[----:B------:R-:W1:Y:S01]  /*93a0*/  LDTM.16dp32bit_t16_t31.x16 R4, tmem[UR16+0x10] ;  /* 0x00001010000479ee */ /* 0x000e620008a20000 */
[----:B------:R-:W1:Y:S01]  /*93b0*/  MUFU.EX2 R20, R20 ;  /* 0x0000001400147308 */ /* 0x000e620000000800 */
[----:B------:R-:W-:Y:S01]  /*93c0*/  NOP ;  /* 0x0000000000007918 */ /* 0x000fe20000000000 */
[C---:B-1----:R-:W-:Y:S01]  /*93d0*/  FMUL R4, R20.reuse, R4 ;  /* 0x0000000414047220 */ /* 0x042fe20000400000 */
        /* <DEDUP_REMOVED lines=16> */
[----:B------:R0:W-:Y:S01]  /*94e0*/  STTM.16dp32bit_t16_t31.x16 tmem[UR16+0x10], R4 ;  /* 0x00001004000079ed */ /* 0x0001e20008a20010 */
[----:B------:R-:W1:Y:S02]  /*94f0*/  FENCE.VIEW.ASYNC.T ;  /* 0x00000000000073c6 */ /* 0x000e640000000200 */
[----:B-1----:R-:W-:Y:S06]  /*9500*/  BAR.SYNC.DEFER_BLOCKING 0x0 ;  /* 0x0000000000007b1d */ /* 0x002fec0000010000 */
[----:B------:R1:W-:Y:S06]  /*9510*/  MEMBAR.ALL.CTA ;  /* 0x0000000000007992 */ /* 0x0003ec0000008000 */
[----:B-1----:R-:W1:Y:S01]  /*9520*/  FENCE.VIEW.ASYNC.S ;  /* 0x00000000000073c6 */ /* 0x002e620000000000 */
[----:B------:R-:W-:Y:S01]  /*9530*/  ULEA UR15, UR47, UR18, 0x3 ;  /* 0x000000122f0f7291 */ /* 0x000fe2000f8e18ff */
[----:B------:R-:W-:Y:S01]  /*9540*/  FADD R39, R36, R39 ;  /* 0x0000002724277221 */ /* 0x000fe20000000000 */
[----:B------:R-:W-:-:S02]  /*9550*/  UMOV UR8, UR6 ;  /* 0x0000000600087c82 */ /* 0x000fc40008000000 */
[----:B------:R-:W-:Y:S01]  /*9560*/  UIADD3 UR15, UPT, UPT, UR15, 0x7000, URZ ;  /* 0x000070000f0f7890 */ /* 0x000fe2000fffe0ff */
[----:B-1----:R-:W-:Y:S06]  /*9570*/  BAR.SYNC.DEFER_BLOCKING 0x0 ;  /* 0x0000000000007b1d */ /* 0x002fec0000010000 */
[----:B------:R-:W-:Y:S05]  /*9580*/  BRA.U UP2, `(.L_x_16) ;  /* 0x0000000102947547 */ /* 0x000fea000b800000 */
[----:B------:R-:W-:Y:S02]  /*9590*/  UIADD3 UR64, UPT, UPT, UR17, 0x28, URZ ;  /* 0x0000002811407890 */ /* 0x000fe4000fffe0ff */
[----:B------:R-:W-:Y:S02]  /*95a0*/  UIADD3 UR65, UPT, UPT, UR17, 0x30, URZ ;  /* 0x0000003011417890 */ /* 0x000fe4000fffe0ff */
[----:B------:R-:W-:Y:S02]  /*95b0*/  UIADD3 UR66, UPT, UPT, UR17, 0x38, URZ ;  /* 0x0000003811427890 */ /* 0x000fe4000fffe0ff */
[----:B------:R-:W-:Y:S02]  /*95c0*/  UIADD3 UR67, UPT, UPT, UR17, 0x40, URZ ;  /* 0x0000004011437890 */ /* 0x000fe4000fffe0ff */
[----:B------:R-:W-:Y:S02]  /*95d0*/  UIADD3 UR68, UPT, UPT, UR17, 0x48, URZ ;  /* 0x0000004811447890 */ /* 0x000fe4000fffe0ff */
[----:B------:R-:W-:Y:S01]  /*95e0*/  UIADD3 UR69, UPT, UPT, UR17, 0x50, URZ ;  /* 0x0000005011457890 */ /* 0x000fe2000fffe0ff */
[----:B------:R-:W-:Y:S01]  /*95f0*/  UMOV UR10, 0x0 ;  /* 0x00000000000a7882 */ /* 0x000fe20000000000 */
[----:B------:R-:W-:Y:S01]  /*9600*/  UMOV UR11, 0x4080490 ;  /* 0x04080490000b7882 */ /* 0x000fe20000000000 */
[----:B------:R-:W-:Y:S01]  /*9610*/  UMOV UR21, 0x40004040 ;  /* 0x4000404000157882 */ /* 0x000fe20000000000 */
[----:B------:R-:W-:-:S02]  /*9620*/  UIADD3 UR70, UPT, UPT, UR17, 0x58, URZ ;  /* 0x0000005811467890 */ /* 0x000fc4000fffe0ff */
[----:B------:R1:W-:Y:S01]  /*9630*/  UTCHMMA tmem[UR22], gdesc[UR20], tmem[UR17], tmem[UR10], idesc[UR11], UPT ;  /* 0x00ff0a14160079ea */ /* 0x0003e2000b800011 */
[----:B------:R-:W-:Y:S01]  /*9640*/  UMOV UR48, 0x0 ;  /* 0x0000000000307882 */ /* 0x000fe20000000000 */
        /* <DEDUP_REMOVED lines=14> */
[----:B------:R-:W-:Y:S01]  /*9730*/  UMOV UR6, UR15 ;  /* 0x0000000f00067c82 */ /* 0x000fe20008000000 */
[----:B------:R-:W-:Y:S01]  /*9740*/  UMOV UR7, URZ ;  /* 0x000000ff00077c82 */ /* 0x000fe20008000000 */
[----:B------:R1:W-:Y:S01]  /*9750*/  UTCHMMA tmem[UR67], gdesc[UR38], tmem[UR17], tmem[UR54], idesc[UR55], UPT ;  /* 0x00ff3626430079ea */ /* 0x0003e2000b800011 */
[----:B------:R-:W-:Y:S01]  /*9760*/  UMOV UR60, 0x0 ;  /* 0x00000000003c7882 */ /* 0x000fe20000000000 */
[----:B------:R-:W-:Y:S01]  /*9770*/  UMOV UR61, 0x4080490 ;  /* 0x04080490003d7882 */ /* 0x000fe20000000000 */
[----:B------:R1:W-:Y:S01]  /*9780*/  UTCHMMA tmem[UR68], gdesc[UR40], tmem[UR17], tmem[UR56], idesc[UR57], UPT ;  /* 0x00ff3828440079ea */ /* 0x0003e2000b800011 */
[----:B------:R-:W-:Y:S01]  /*9790*/  UMOV UR6, UR6 ;  /* 0x0000000600067c82 */ /* 0x000fe20008000000 */
[----:B------:R1:W-:Y:S01]  /*97a0*/  UTCHMMA tmem[UR69], gdesc[UR42], tmem[UR17], tmem[UR58], idesc[UR59], UPT ;  /* 0x00ff3a2a450079ea */ /* 0x0003e2000b800011 */
[----:B------:R1:W-:Y:S01]  /*97b0*/  UTCHMMA tmem[UR70], gdesc[UR44], tmem[UR17], tmem[UR60], idesc[UR61], UPT ;  /* 0x00ff3c2c460079ea */ /* 0x0003e2000b800011 */
[----:B------:R1:W-:Y:S01]  /*97c0*/  UTCBAR [UR6], URZ ;  /* 0x000000ff060073e9 */ /* 0x0003e200080000ff */
[----:B------:R-:W-:Y:S01]  /*97d0*/  NOP ;  /* 0x0000000000007918 */ /* 0x000fe20000000000 */
.L_x_16:
[----:B------:R-:W-:Y:S01]  /*97e0*/  UIADD3 UR47, UPT, UPT, UR47, 0x1, URZ ;  /* 0x000000012f2f7890 */ /* 0x000fe2000fffe0ff */
[----:B------:R-:W-:Y:S01]  /*97f0*/  FFMA R157, R20, R157, R39 ;  /* 0x0000009d149d7223 */ /* 0x000fe20000000027 */
[----:B------:R-:W-:Y:S01]  /*9800*/  MOV R206, R37 ;  /* 0x0000002500ce7202 */ /* 0x000fe20000000f00 */
[----:B------:R-:W-:Y:S02]  /*9810*/  UIADD3 UR27, UPT, UPT, UR23, UR27, URZ ;  /* 0x0000001b171b7290 */ /* 0x000fe4000fffe0ff */
[----:B------:R-:W-:Y:S02]  /*9820*/  UISETP.GT.AND UP3, UPT, UR47, 0x1, UPT ;  /* 0x000000012f00788c */ /* 0x000fe4000bf64270 */
[----:B------:R-:W-:Y:S02]  /*9830*/  UIADD3 UR26, UPT, UPT, UR25, UR26, URZ ;  /* 0x0000001a191a7290 */ /* 0x000fe4000fffe0ff */
[----:B-1----:R-:W-:Y:S02]  /*9840*/  USEL UR6, URZ, 0x1, !UP3 ;  /* 0x00000001ff067887 */ /* 0x002fe4000d800000 */
[----:B------:R-:W-:-:S02]  /*9850*/  USEL UR47, UR47, URZ, !UP3 ;  /* 0x000000ff2f2f7287 */ /* 0x000fc4000d800000 */
[----:B------:R-:W-:Y:S02]  /*9860*/  UISETP.GE.AND UP3, UPT, UR62, UR9, UPT ;  /* 0x000000093e00728c */ /* 0x000fe4000bf66270 */
[----:B------:R-:W-:Y:S01]  /*9870*/  ULOP3.LUT UR6, UR8, UR6, URZ, 0x3c, !UPT ;  /* 0x0000000608067292 */ /* 0x000fe2000f8e3cff */
[----:B------:R-:W-:-:S06]  /*9880*/  UMOV UR7, UR62 ;  /* 0x0000003e00077c82 */ /* 0x000fcc0008000000 */
[----:B------:R-:W-:Y:S05]  /*9890*/  BRA.U !UP3, `(.L_x_17) ;  /* 0xffffffbd0b8c7547 */ /* 0x000fea000b83ffff */
.L_x_12:
[----:B------:R-:W-:Y:S01]  /*98a0*/  UISETP.GE.AND UP1, UPT, UR46, 0x1, UPT ;  /* 0x000000012e00788c */ /* 0x000fe2000bf26270 */
[C---:B01----:R-:W-:Y:S01]  /*98b0*/  LOP3.LUT R4, R0.reuse, 0x10, RZ, 0xc0, !PT ;  /* 0x0000001000047812 */ /* 0x043fe200078ec0ff */
[C---:B------:R-:W-:Y:S01]  /*98c0*/  FMUL R3, R157.reuse, 8388608 ;  /* 0x4b0000009d037820 */ /* 0x040fe20000400000 */
[----:B------:R-:W-:Y:S01]  /*98d0*/  LOP3.LUT R5, R0, 0xf, RZ, 0xc0, !PT ;  /* 0x0000000f00057812 */ /* 0x000fe200078ec0ff */
[----:B------:R-:W-:Y:S01]  /*98e0*/  IMAD.MOV.U32 R26, RZ, RZ, 0x3dc6b27f ;  /* 0x3dc6b27fff1a7424 */ /* 0x000fe200078e00ff */
[----:B------:R-:W-:Y:S02]  /*98f0*/  LEA R4, R4, UR18, 0x7 ;  /* 0x0000001204047c11 */ /* 0x000fe4000f8e38ff */
[C---:B------:R-:W-:Y:S02]  /*9900*/  FSETP.GEU.AND P3, PT, R157.reuse, 1.175494350822287508e-38, PT ;  /* 0x008000009d00780b */ /* 0x040fe40003f6e000 */
[----:B------:R-:W-:Y:S01]  /*9910*/  FSETP.GT.AND P2, PT, |R157|, 8.50705917302346158658e+37, PT ;  /* 0x7e8000009d00780b */ /* 0x000fe20003f44200 */
[----:B------:R-:W-:Y:S01]  /*9920*/  IMAD R22, R5, 0x10, R4 ;  /* 0x0000001005167824 */ /* 0x000fe200078e0204 */
[----:B------:R-:W-:-:S02]  /*9930*/  SHF.R.U32.HI R20, RZ, 0x2, R0 ;  /* 0x00000002ff147819 */ /* 0x000fc40000011600 */
[----:B------:R-:W-:Y:S01]  /*9940*/  FSEL R33, R3, R157, !P3 ;  /* 0x0000009d03217208 */ /* 0x000fe20005800000 */
[----:B------:R-:W-:Y:S08]  /*9950*/  BRA.U !UP1, `(.L_x_18) ;  /* 0x0000000109107547 */ /* 0x000ff0000b800000 */
[----:B------:R-:W-:-:S06]  /*9960*/  USHF.L.U32 UR8, UR8, 0x1f, URZ ;  /* 0x0000001f08087899 */ /* 0x000fcc00080006ff */
[----:B------:R-:W-:-:S04]  /*9970*/  MOV R3, UR8 ;  /* 0x0000000800037c02 */ /* 0x000fc80008000f00 */
[----:B------:R-:W0:Y:S02]  /*9980*/  SYNCS.PHASECHK.TRANS64.TRYWAIT P1, [UR15], R3 ;  /* 0x00000003ff0075a7 */ /* 0x000e24000802110f */
[----:B0-----:R-:W-:Y:S05]  /*9990*/  @!P1 BRA `(.L_x_19) ;  /* 0x0000001000249947 */ /* 0x001fea0003800000 */
.L_x_18:
[----:B------:R-:W-:Y:S01]  /*99a0*/  BAR.SYNC.DEFER_BLOCKING 0x0 ;  /* 0x0000000000007b1d */ /* 0x000fe20000010000 */
[----:B------:R-:W-:Y:S01]  /*99b0*/  VIADD R3, R33, 0xc0cafb0d ;  /* 0xc0cafb0d21037836 */ /* 0x000fe20000000000 */
[C---:B------:R-:W-:Y:S01]  /*99c0*/  FSETP.GEU.AND P1, PT, |R157|.reuse, 1.175494350822287508e-38, PT ;  /* 0x008000009d00780b */ /* 0x040fe20003f2e200 */
[----:B------:R-:W-:Y:S01]  /*99d0*/  @P2 FMUL R157, R157, 0.25 ;  /* 0x3e8000009d9d2820 */ /* 0x000fe20000400000 */
[----:B------:R-:W-:Y:S01]  /*99e0*/  LOP3.LUT R21, R20, 0x18, RZ, 0xc0, !PT ;  /* 0x0000001814157812 */ /* 0x000fe200078ec0ff */
[----:B------:R-:W-:Y:S01]  /*99f0*/  IMAD.SHL.U32 R23, R0, 0x10, RZ ;  /* 0x0000001000177824 */ /* 0x000fe200078e00ff */
[----:B------:R-:W-:Y:S02]  /*9a00*/  LOP3.LUT R20, R3, 0xff800000, RZ, 0xc0, !PT ;  /* 0xff80000003147812 */ /* 0x000fe400078ec0ff */
[----:B------:R-:W0:Y:S01]  /*9a10*/  LDC R48, c[0x0][0x3e8] ;  /* 0x0000fa00ff307b82 */ /* 0x000e220000000800 */
[----:B------:R-:W-:Y:S01]  /*9a20*/  LOP3.LUT R44, R21, 0x1f, R0, 0xf8, !PT ;  /* 0x0000001f152c7812 */ /* 0x000fe200078ef800 */
[----:B------:R-:W1:Y:S01]  /*9a30*/  LDCU.64 UR4, c[0x0][0x3e0] ;  /* 0x00007c00ff0477ac */ /* 0x000e620008000a00 */
[----:B------:R-:W-:Y:S01]  /*9a40*/  FSEL R3, RZ, -23, P3 ;  /* 0xc1b80000ff037808 */ /* 0x000fe20001800000 */
[----:B------:R-:W-:Y:S01]  /*9a50*/  IMAD.IADD R21, R33, 0x1, -R20 ;  /* 0x0000000121157824 */ /* 0x000fe200078e0a14 */
[----:B------:R-:W-:-:S02]  /*9a60*/  I2FP.F32.S32 R20, R20 ;  /* 0x0000001400147245 */ /* 0x000fc40000201400 */
[----:B------:R-:W-:Y:S01]  /*9a70*/  LOP3.LUT R25, R0, 0x60, RZ, 0xc0, !PT ;  /* 0x0000006000197812 */ /* 0x000fe200078ec0ff */
[----:B------:R-:W-:Y:S01]  /*9a80*/  @!P1 FMUL R157, R157, 16777216 ;  /* 0x4b8000009d9d9820 */ /* 0x000fe20000400000 */
[----:B------:R-:W-:Y:S01]  /*9a90*/  FADD R21, R21, -1 ;  /* 0xbf80000015157421 */ /* 0x000fe20000000000 */
[----:B------:R-:W-:Y:S01]  /*9aa0*/  FFMA.FTZ R3, R20, 1.1920928955078125e-07, R3 ;  /* 0x3400000014037823 */ /* 0x000fe20000010003 */
[----:B------:R-:W-:Y:S01]  /*9ab0*/  SHF.L.U32 R24, R44, 0x3, RZ ;  /* 0x000000032c187819 */ /* 0x000fe200000006ff */
[----:B------:R-:W2:Y:S01]  /*9ac0*/  MUFU.RCP R20, R157 ;  /* 0x0000009d00147308 */ /* 0x000ea20000001000 */
[----:B------:R-:W-:Y:S02]  /*9ad0*/  IMAD R32, R25, 0x8, R22 ;  /* 0x0000000819207824 */ /* 0x000fe400078e0216 */
[----:B------:R-:W-:Y:S01]  /*9ae0*/  FFMA.FTZ R22, R21, R26, -0.16845393180847167969 ;  /* 0xbe2c7f3015167423 */ /* 0x000fe2000001001a */
[----:B------:R-:W-:Y:S01]  /*9af0*/  LOP3.LUT R23, R23, 0x30, RZ, 0xc0, !PT ;  /* 0x0000003017177812 */ /* 0x000fe200078ec0ff */
[----:B------:R-:W3:Y:S01]  /*9b00*/  LDC.64 R34, c[0x0][0x398] ;  /* 0x0000e600ff227b82 */ /* 0x000ee20000000a00 */
[----:B------:R-:W-:Y:S01]  /*9b10*/  LOP3.LUT R24, R24, 0xc0, RZ, 0xc0, !PT ;  /* 0x000000c018187812 */ /* 0x000fe200078ec0ff */
[C---:B------:R-:W-:Y:S01]  /*9b20*/  FFMA.FTZ R22, R21.reuse, R22, 0.1716887056827545166 ;  /* 0x3e2fcf2a15167423 */ /* 0x040fe20000010016 */
[----:B------:R-:W-:Y:S01]  /*9b30*/  LOP3.LUT R47, R0, 0x7f, RZ, 0xc0, !PT ;  /* 0x0000007f002f7812 */ /* 0x000fe200078ec0ff */
[----:B-1----:R-:W-:Y:S01]  /*9b40*/  UIMAD UR4, UR19, UR4, URZ ;  /* 0x00000004130472a4 */ /* 0x002fe2000f8e02ff */
[----:B------:R-:W-:Y:S01]  /*9b50*/  IADD3 R45, PT, PT, R24, UR18, R23 ;  /* 0x00000012182d7c10 */ /* 0x000fe2000fffe017 */
[C---:B------:R-:W-:Y:S01]  /*9b60*/  FFMA.FTZ R22, R21.reuse, R22, -0.17900948226451873779 ;  /* 0xbe374e4315167423 */ /* 0x040fe20000010016 */
[----:B------:R-:W-:Y:S01]  /*9b70*/  IMAD.SHL.U32 R44, R44, 0x10, RZ ;  /* 0x000000102c2c7824 */ /* 0x000fe200078e00ff */
[----:B------:R-:W1:Y:S02]  /*9b80*/  @!P0 SYNCS.CCTL.IV [UR18+0x7000] ;  /* 0x00700000ff0089b1 */ /* 0x000e640008000012 */
[----:B-1----:R-:W-:Y:S01]  /*9b90*/  BAR.SYNC.DEFER_BLOCKING 0x0 ;  /* 0x0000000000007b1d */ /* 0x002fe20000010000 */
[----:B------:R-:W-:Y:S01]  /*9ba0*/  FFMA.FTZ R22, R21, R22, 0.20512372255325317383 ;  /* 0x3e520bf415167423 */ /* 0x000fe20000010016 */
[----:B------:R-:W-:-:S03]  /*9bb0*/  LOP3.LUT R44, R44, 0xf0, RZ, 0xc0, !PT ;  /* 0x000000f02c2c7812 */ /* 0x000fc600078ec0ff */
[C---:B------:R-:W-:Y:S01]  /*9bc0*/  FFMA.FTZ R22, R21.reuse, R22, -0.24046532809734344482 ;  /* 0xbe763c8b15167423 */ /* 0x040fe20000010016 */
[----:B------:R-:W-:Y:S01]  /*9bd0*/  LDTM.16dp32bit_t0_t15.x16 R4, tmem[UR16] ;  /* 0x00000010000479ee */ /* 0x000fe20008a00000 */
[----:B------:R-:W1:Y:S02]  /*9be0*/  LDTM.16dp32bit_t16_t31.x16 R4, tmem[UR16+0x10] ;  /* 0x00001010000479ee */ /* 0x000e640008a20000 */
[----:B------:R-:W-:-:S04]  /*9bf0*/  FFMA.FTZ R22, R21, R22, 0.28857114911079406738 ;  /* 0x3e93bf9915167423 */ /* 0x000fc80000010016 */
[----:B------:R-:W-:-:S04]  /*9c00*/  FFMA.FTZ R22, R21, R22, -0.36067417263984680176 ;  /* 0xbeb8aa4915167423 */ /* 0x000fc80000010016 */
[----:B------:R-:W-:-:S04]  /*9c10*/  FFMA.FTZ R22, R21, R22, 0.48089820146560668945 ;  /* 0x3ef6384a15167423 */ /* 0x000fc80000010016 */
[C---:B------:R-:W-:Y:S01]  /*9c20*/  FFMA.FTZ R22, R21.reuse, R22, -0.72134751081466674805 ;  /* 0xbf38aa3b15167423 */ /* 0x040fe20000010016 */
[----:B------:R-:W4:Y:S01]  /*9c30*/  @!P0 SYNCS.CCTL.IV [UR18+0x7008] ;  /* 0x00700800ff0089b1 */ /* 0x000f220008000012 */
[----:B------:R-:W-:Y:S02]  /*9c40*/  NOP ;  /* 0x0000000000007918 */ /* 0x000fe40000000000 */
[----:B------:R-:W-:Y:S01]  /*9c50*/  FMUL R22, R21, R22 ;  /* 0x0000001615167220 */ /* 0x000fe20000400000 */
[----:B------:R-:W-:-:S03]  /*9c60*/  FSETP.NEU.AND P0, PT, R33, RZ, PT ;  /* 0x000000ff2100720b */ /* 0x000fc60003f0d000 */
[----:B------:R-:W-:Y:S01]  /*9c70*/  FMUL R22, R21, R22 ;  /* 0x0000001615167220 */ /* 0x000fe20000400000 */
[----:B-1----:R-:W-:Y:S01]  /*9c80*/  @P2 FMUL R6, R6, 0.25 ;  /* 0x3e80000006062820 */ /* 0x002fe20000400000 */
[----:B------:R-:W-:Y:S01]  /*9c90*/  @P2 FMUL R7, R7, 0.25 ;  /* 0x3e80000007072820 */ /* 0x000fe20000400000 */
[----:B------:R-:W-:Y:S01]  /*9ca0*/  @P2 FMUL R8, R8, 0.25 ;  /* 0x3e80000008082820 */ /* 0x000fe20000400000 */
[----:B------:R-:W-:Y:S01]  /*9cb0*/  @P2 FMUL R10, R10, 0.25 ;  /* 0x3e8000000a0a2820 */ /* 0x000fe20000400000 */
[----:B------:R-:W-:Y:S01]  /*9cc0*/  @!P1 FMUL R6, R6, 16777216 ;  /* 0x4b80000006069820 */ /* 0x000fe20000400000 */
[----:B------:R-:W-:Y:S01]  /*9cd0*/  @!P1 FMUL R7, R7, 16777216 ;  /* 0x4b80000007079820 */ /* 0x000fe20000400000 */
[----:B------:R-:W-:Y:S01]  /*9ce0*/  @!P1 FMUL R8, R8, 16777216 ;  /* 0x4b80000008089820 */ /* 0x000fe20000400000 */
[----:B------:R-:W-:Y:S01]  /*9cf0*/  @!P1 FMUL R10, R10, 16777216 ;  /* 0x4b8000000a0a9820 */ /* 0x000fe20000400000 */
[C---:B--2---:R-:W-:Y:S01]  /*9d00*/  FMUL R23, R20.reuse, R6 ;  /* 0x0000000614177220 */ /* 0x044fe20000400000 */
[----:B------:R-:W-:Y:S01]  /*9d10*/  @P2 FMUL R11, R11, 0.25 ;  /* 0x3e8000000b0b2820 */ /* 0x000fe20000400000 */
[----:B------:R-:W-:Y:S01]  /*9d20*/  FMUL R6, R20, R7 ;  /* 0x0000000714067220 */ /* 0x000fe20000400000 */
[----:B------:R-:W-:Y:S01]  /*9d30*/  @P2 FMUL R14, R14, 0.25 ;  /* 0x3e8000000e0e2820 */ /* 0x000fe20000400000 */
[C---:B------:R-:W-:Y:S01]  /*9d40*/  FMUL R8, R20.reuse, R8 ;  /* 0x0000000814087220 */ /* 0x040fe20000400000 */
[----:B------:R-:W-:Y:S01]  /*9d50*/  FMUL R7, R20, R10 ;  /* 0x0000000a14077220 */ /* 0x000fe20000400000 */
[----:B------:R-:W-:Y:S01]  /*9d60*/  @P2 FMUL R15, R15, 0.25 ;  /* 0x3e8000000f0f2820 */ /* 0x000fe20000400000 */
        /* <DEDUP_REMOVED lines=9> */
[----:B------:R-:W-:Y:S01]  /*9e00*/  @!P1 FMUL R11, R11, 16777216 ;  /* 0x4b8000000b0b9820 */ /* 0x000fe20000400000 */
[----:B------:R-:W-:Y:S01]  /*9e10*/  @!P1 FMUL R14, R14, 16777216 ;  /* 0x4b8000000e0e9820 */ /* 0x000fe20000400000 */
[----:B------:R-:W-:Y:S01]  /*9e20*/  @!P1 FMUL R15, R15, 16777216 ;  /* 0x4b8000000f0f9820 */ /* 0x000fe20000400000 */
[----:B------:R-:W-:Y:S01]  /*9e30*/  F2FP.BF16.F32.PACK_AB R25, R7, R8 ;  /* 0x000000080719723e */ /* 0x000fe200000010ff */
[----:B------:R-:W-:Y:S01]  /*9e40*/  @!P1 FMUL R4, R4, 16777216 ;  /* 0x4b80000004049820 */ /* 0x000fe20000400000 */
[----:B------:R-:W-:Y:S01]  /*9e50*/  @!P1 FMUL R5, R5, 16777216 ;  /* 0x4b80000005059820 */ /* 0x000fe20000400000 */
[----:B------:R-:W-:Y:S01]  /*9e60*/  @!P1 FMUL R9, R9, 16777216 ;  /* 0x4b80000009099820 */ /* 0x000fe20000400000 */
[----:B------:R-:W-:Y:S01]  /*9e70*/  @!P1 FMUL R12, R12, 16777216 ;  /* 0x4b8000000c0c9820 */ /* 0x000fe20000400000 */
[----:B------:R-:W-:Y:S01]  /*9e80*/  @!P1 FMUL R13, R13, 16777216 ;  /* 0x4b8000000d0d9820 */ /* 0x000fe20000400000 */
[----:B------:R-:W-:Y:S01]  /*9e90*/  @!P1 FMUL R16, R16, 16777216 ;  /* 0x4b80000010109820 */ /* 0x000fe20000400000 */
[----:B------:R-:W-:Y:S01]  /*9ea0*/  @!P1 FMUL R17, R17, 16777216 ;  /* 0x4b80000011119820 */ /* 0x000fe20000400000 */
[----:B------:R-:W-:Y:S01]  /*9eb0*/  @!P1 FMUL R18, R18, 16777216 ;  /* 0x4b80000012129820 */ /* 0x000fe20000400000 */
[----:B------:R-:W-:Y:S01]  /*9ec0*/  SHF.R.U32.HI R7, RZ, 0x6, R0 ;  /* 0x00000006ff077819 */ /* 0x000fe20000011600 */
[----:B------:R-:W-:Y:S01]  /*9ed0*/  @!P1 FMUL R19, R19, 16777216 ;  /* 0x4b80000013139820 */ /* 0x000fe20000400000 */
        /* <DEDUP_REMOVED lines=11> */
[----:B------:R-:W-:Y:S01]  /*9f90*/  SGXT.U32 R7, R7, 0x1 ;  /* 0x000000010707781a */ /* 0x000fe20000000000 */
[----:B------:R-:W-:Y:S01]  /*9fa0*/  FMUL R20, R20, R19 ;  /* 0x0000001314147220 */ /* 0x000fe20000400000 */
[----:B------:R-:W-:Y:S01]  /*9fb0*/  F2FP.BF16.F32.PACK_AB R24, R23, R4 ;  /* 0x000000041718723e */ /* 0x000fe200000010ff */
[----:B------:R-:W-:Y:S01]  /*9fc0*/  FFMA.FTZ R22, R21, 1.4426950216293334961, R22 ;  /* 0x3fb8aa3b15167823 */ /* 0x000fe20000010016 */
[----:B------:R-:W-:Y:S01]  /*9fd0*/  F2FP.BF16.F32.PACK_AB R28, R6, R5 ;  /* 0x00000005061c723e */ /* 0x000fe200000010ff */
[----:B0-----:R-:W-:Y:S01]  /*9fe0*/  IMAD R7, R7, R48, RZ ;  /* 0x0000003007077224 */ /* 0x001fe200078e02ff */
[----:B------:R-:W-:Y:S01]  /*9ff0*/  F2FP.BF16.F32.PACK_AB R29, R10, R9 ;  /* 0x000000090a1d723e */ /* 0x000fe200000010ff */
[----:B------:R-:W-:Y:S01]  /*a000*/  IMAD R4, R2, UR5, RZ ;  /* 0x0000000502047c24 */ /* 0x000fe2000f8e02ff */
[----:B------:R-:W-:Y:S01]  /*a010*/  F2FP.BF16.F32.PACK_AB R26, R11, R12 ;  /* 0x0000000c0b1a723e */ /* 0x000fe200000010ff */
[----:B------:R-:W-:Y:S01]  /*a020*/  FADD R3, R3, R22 ;  /* 0x0000001603037221 */ /* 0x000fe20000000000 */
[----:B------:R-:W-:Y:S01]  /*a030*/  F2FP.BF16.F32.PACK_AB R30, R14, R13 ;  /* 0x0000000d0e1e723e */ /* 0x000fe200000010ff */
[----:B------:R-:W-:Y:S01]  /*a040*/  USHF.L.U32 UR5, UR4, 0x1, URZ ;  /* 0x0000000104057899 */ /* 0x000fe200080006ff */
[----:B------:R-:W-:-:S02]  /*a050*/  F2FP.BF16.F32.PACK_AB R27, R15, R16 ;  /* 0x000000100f1b723e */ /* 0x000fc400000010ff */
[----:B------:R-:W-:Y:S02]  /*a060*/  F2FP.BF16.F32.PACK_AB R31, R20, R17 ;  /* 0x00000011141f723e */ /* 0x000fe400000010ff */
[----:B------:R-:W-:Y:S01]  /*a070*/  ISETP.GE.U32.AND P1, PT, R33, 0x7f800000, PT ;  /* 0x7f8000002100780c */ /* 0x000fe20003f26070 */
[----:B----4-:R-:W-:Y:S01]  /*a080*/  STS.128 [R32], R24 ;  /* 0x0000001820007388 */ /* 0x010fe20000000c00 */
[----:B------:R-:W-:Y:S02]  /*a090*/  LEA R9, R48, R7, 0x1 ;  /* 0x0000000730097211 */ /* 0x000fe400078e08ff */
[C---:B------:R-:W-:Y:S01]  /*a0a0*/  SHF.L.U32 R5, R4.reuse, 0x1, RZ ;  /* 0x0000000104057819 */ /* 0x040fe200000006ff */
[----:B------:R0:W-:Y:S01]  /*a0b0*/  STS.128 [R32+0x400], R28 ;  /* 0x0004001c20007388 */ /* 0x0001e20000000c00 */
[----:B------:R-:W-:-:S04]  /*a0c0*/  IMAD.HI R4, R4, 0x2, RZ ;  /* 0x0000000204047827 */ /* 0x000fc800078e02ff */
[----:B------:R-:W-:-:S03]  /*a0d0*/  IMAD R11, R48, 0x2, R9 ;  /* 0x00000002300b7824 */ /* 0x000fc600078e0209 */
[----:B------:R-:W-:Y:S02]  /*a0e0*/  @P1 IMAD.MOV.U32 R6, RZ, RZ, 0x7f800000 ;  /* 0x7f800000ff061424 */ /* 0x000fe400078e00ff */
[C---:B------:R-:W-:Y:S02]  /*a0f0*/  IMAD R12, R48.reuse, 0x2, R11 ;  /* 0x00000002300c7824 */ /* 0x040fe400078e020b */
[----:B------:R-:W-:Y:S01]  /*a100*/  @P1 FFMA.FTZ R3, R33, R6, +INF ;  /* 0x7f80000021031423 */ /* 0x000fe20000010006 */
[----:B------:R-:W-:Y:S01]  /*a110*/  BAR.SYNC.DEFER_BLOCKING 0x0 ;  /* 0x0000000000007b1d */ /* 0x000fe20000010000 */
[C---:B------:R-:W-:Y:S01]  /*a120*/  IMAD R13, R48.reuse, 0x2, R12 ;  /* 0x00000002300d7824 */ /* 0x040fe200078e020c */
[----:B---3--:R-:W-:Y:S01]  /*a130*/  IADD3 R34, P1, P2, R5, UR5, R34 ;  /* 0x0000000505227c10 */ /* 0x008fe2000fa3e022 */
[----:B------:R-:W-:Y:S01]  /*a140*/  UIMAD.WIDE UR4, UR4, 0x2, URZ ;  /* 0x00000002040478a5 */ /* 0x000fe2000f8e02ff */
[----:B0-----:R-:W-:Y:S02]  /*a150*/  LEA R28, R47, UR18, 0x4 ;  /* 0x000000122f1c7c11 */ /* 0x001fe4000f8e20ff */
[----:B------:R-:W-:-:S02]  /*a160*/  LEA R15, R48, R13, 0x1 ;  /* 0x0000000d300f7211 */ /* 0x000fc400078e08ff */
[----:B------:R-:W-:Y:S02]  /*a170*/  FSEL R0, R3, -INF , P0 ;  /* 0xff80000003007808 */ /* 0x000fe40000000000 */
[----:B------:R-:W-:Y:S01]  /*a180*/  IADD3.X R46, PT, PT, R4, UR5, R35, P1, P2 ;  /* 0x00000005042e7c10 */ /* 0x000fe20008fe4423 */
[----:B------:R-:W-:Y:S01]  /*a190*/  IMAD R3, R48, 0x2, R15 ;  /* 0x0000000230037824 */ /* 0x000fe200078e020f */
[-C--:B------:R-:W-:Y:S01]  /*a1a0*/  LEA R4, P0, R7, R34.reuse, 0x1 ;  /* 0x0000002207047211 */ /* 0x080fe200078008ff */
[----:B------:R-:W-:Y:S01]  /*a1b0*/  FFMA R0, R0, 0.69314718246459960938, R37 ;  /* 0x3f31721800007823 */ /* 0x000fe20000000025 */
[----:B------:R-:W-:Y:S01]  /*a1c0*/  LEA R6, P1, R9, R34, 0x1 ;  /* 0x0000002209067211 */ /* 0x000fe200078208ff */
[----:B------:R-:W-:Y:S01]  /*a1d0*/  IMAD R19, R48, 0x2, R3 ;  /* 0x0000000230137824 */ /* 0x000fe200078e0203 */
[----:B------:R-:W-:Y:S01]  /*a1e0*/  LEA.HI.X.SX32 R5, R7, R46, 0x1, P0 ;  /* 0x0000002e07057211 */ /* 0x000fe200000f0eff */
[----:B------:R-:W0:Y:S01]  /*a1f0*/  LDCU UR4, c[0x0][0x3ec] ;  /* 0x00007d80ff0477ac */ /* 0x000e220008000800 */
[----:B------:R-:W-:-:S02]  /*a200*/  LEA R8, P0, R11, R34, 0x1 ;  /* 0x000000220b087211 */ /* 0x000fc400078008ff */
[----:B------:R-:W-:Y:S02]  /*a210*/  LEA R21, R48, R19, 0x1 ;  /* 0x0000001330157211 */ /* 0x000fe400078e08ff */
[----:B------:R-:W-:Y:S01]  /*a220*/  LEA R10, P2, R12, R34, 0x1 ;  /* 0x000000220c0a7211 */ /* 0x000fe200078408ff */
[----:B------:R-:W1:Y:S02]  /*a230*/  LDS.128 R40, [R28] ;  /* 0x000000001c287984 */ /* 0x000e640000000c00 */
[C---:B------:R-:W-:Y:S01]  /*a240*/  IMAD R23, R48.reuse, 0x2, R21 ;  /* 0x0000000230177824 */ /* 0x040fe200078e0215 */
[-C--:B------:R-:W-:Y:S01]  /*a250*/  LEA.HI.X.SX32 R7, R9, R46.reuse, 0x1, P1 ;  /* 0x0000002e09077211 */ /* 0x080fe200008f0eff */
[----:B------:R2:W3:Y:S01]  /*a260*/  LDS.128 R36, [R28+0x800] ;  /* 0x000800001c247984 */ /* 0x0004e20000000c00 */
[-C--:B------:R-:W-:Y:S01]  /*a270*/  LEA.HI.X.SX32 R9, R11, R46.reuse, 0x1, P0 ;  /* 0x0000002e0b097211 */ /* 0x080fe200000f0eff */
[----:B------:R-:W-:Y:S01]  /*a280*/  IMAD R25, R48, 0x2, R23 ;  /* 0x0000000230197824 */ /* 0x000fe200078e0217 */
[----:B------:R-:W-:-:S02]  /*a290*/  LEA.HI.X.SX32 R11, R12, R46, 0x1, P2 ;  /* 0x0000002e0c0b7211 */ /* 0x000fc400010f0eff */
[-C--:B------:R-:W-:Y:S02]  /*a2a0*/  LEA R16, P2, R3, R34.reuse, 0x1 ;  /* 0x0000002203107211 */ /* 0x080fe400078408ff */
[----:B------:R-:W-:Y:S01]  /*a2b0*/  LEA R12, P0, R13, R34, 0x1 ;  /* 0x000000220d0c7211 */ /* 0x000fe200078008ff */
[----:B0-----:R-:W-:Y:S01]  /*a2c0*/  UIMAD UR4, UR19, UR4, URZ ;  /* 0x00000004130472a4 */ /* 0x001fe2000f8e02ff */
[----:B------:R-:W-:Y:S02]  /*a2d0*/  LEA.HI.X.SX32 R17, R3, R46, 0x1, P2 ;  /* 0x0000002e03117211 */ /* 0x000fe400010f0eff */
[C---:B------:R-:W-:Y:S01]  /*a2e0*/  LEA R3, R48.reuse, R25, 0x1 ;  /* 0x0000001930037211 */ /* 0x040fe200078e08ff */
[----:B------:R-:W-:Y:S01]  /*a2f0*/  USHF.L.U32 UR6, UR4, 0x2, URZ ;  /* 0x0000000204067899 */ /* 0x000fe200080006ff */
[-C--:B------:R-:W-:Y:S01]  /*a300*/  LEA R14, P1, R15, R34.reuse, 0x1 ;  /* 0x000000220f0e7211 */ /* 0x080fe200078208ff */
[----:B------:R-:W-:Y:S01]  /*a310*/  UIMAD.WIDE UR4, UR4, 0x4, URZ ;  /* 0x00000004040478a5 */ /* 0x000fe2000f8e02ff */
[----:B------:R-:W-:Y:S01]  /*a320*/  LEA R26, P2, R3, R34, 0x1 ;  /* 0x00000022031a7211 */ /* 0x000fe200078408ff */
[----:B------:R-:W-:Y:S01]  /*a330*/  IMAD R29, R48, 0x2, R3 ;  /* 0x00000002301d7824 */ /* 0x000fe200078e0203 */
[----:B------:R-:W-:-:S02]  /*a340*/  LEA.HI.X.SX32 R13, R13, R46, 0x1, P0 ;  /* 0x0000002e0d0d7211 */ /* 0x000fc400000f0eff */
[-C--:B------:R-:W-:Y:S01]  /*a350*/  LEA.HI.X.SX32 R27, R3, R46.reuse, 0x1, P2 ;  /* 0x0000002e031b7211 */ /* 0x080fe200010f0eff */
[C---:B------:R-:W-:Y:S01]  /*a360*/  IMAD R31, R48.reuse, 0x2, R29 ;  /* 0x00000002301f7824 */ /* 0x040fe200078e021d */
[----:B------:R-:W-:Y:S02]  /*a370*/  LEA.HI.X.SX32 R15, R15, R46, 0x1, P1 ;  /* 0x0000002e0f0f7211 */ /* 0x000fe400008f0eff */
[-C--:B------:R-:W-:Y:S02]  /*a380*/  LEA R18, P0, R19, R34.reuse, 0x1 ;  /* 0x0000002213127211 */ /* 0x080fe400078008ff */
[C---:B------:R-:W-:Y:S02]  /*a390*/  LEA R33, R48.reuse, R31, 0x1 ;  /* 0x0000001f30217211 */ /* 0x040fe400078e08ff */
[----:B------:R-:W-:Y:S02]  /*a3a0*/  LEA R20, P1, R21, R34, 0x1 ;  /* 0x0000002215147211 */ /* 0x000fe400078208ff */
[-C--:B------:R-:W-:Y:S01]  /*a3b0*/  LEA.HI.X.SX32 R19, R19, R46.reuse, 0x1, P0 ;  /* 0x0000002e13137211 */ /* 0x080fe200000f0eff */
[----:B------:R-:W-:Y:S01]  /*a3c0*/  IMAD R3, R48, 0x2, R33 ;  /* 0x0000000230037824 */ /* 0x000fe200078e0221 */
[----:B------:R-:W-:-:S02]  /*a3d0*/  LEA.HI.X.SX32 R21, R21, R46, 0x1, P1 ;  /* 0x0000002e15157211 */ /* 0x000fc400008f0eff */
[-C--:B------:R-:W-:Y:S02]  /*a3e0*/  LEA R22, P0, R23, R34.reuse, 0x1 ;  /* 0x0000002217167211 */ /* 0x080fe400078008ff */
[----:B------:R-:W-:Y:S01]  /*a3f0*/  LEA R24, P1, R25, R34, 0x1 ;  /* 0x0000002219187211 */ /* 0x000fe200078208ff */
[----:B-1----:R0:W-:Y:S01]  /*a400*/  STG.E.U16 desc[UR28][R4.64], R40 ;  /* 0x0000002804007986 */ /* 0x0021e2000c10151c */
[----:B------:R-:W-:Y:S02]  /*a410*/  PRMT R48, R40, 0x7632, R48 ;  /* 0x0000763228307816 */ /* 0x000fe40000000030 */
[-C--:B------:R-:W-:Y:S02]  /*a420*/  LEA.HI.X.SX32 R23, R23, R46.reuse, 0x1, P0 ;  /* 0x0000002e17177211 */ /* 0x080fe400000f0eff */
[----:B------:R-:W-:Y:S01]  /*a430*/  LEA.HI.X.SX32 R25, R25, R46, 0x1, P1 ;  /* 0x0000002e19197211 */ /* 0x000fe200008f0eff */
[----:B------:R1:W-:Y:S01]  /*a440*/  STG.E.U16 desc[UR28][R6.64], R48 ;  /* 0x0000003006007986 */ /* 0x0003e2000c10151c */
[----:B--2---:R-:W-:-:S02]  /*a450*/  LEA R28, P0, R29, R34, 0x1 ;  /* 0x000000221d1c7211 */ /* 0x004fc400078008ff */
[-C--:B------:R-:W-:Y:S01]  /*a460*/  LEA R30, P1, R31, R34.reuse, 0x1 ;  /* 0x000000221f1e7211 */ /* 0x080fe200078208ff */
[----:B------:R2:W-:Y:S01]  /*a470*/  STG.E.U16 desc[UR28][R8.64], R41 ;  /* 0x0000002908007986 */ /* 0x0005e2000c10151c */
[-C--:B------:R-:W-:Y:S01]  /*a480*/  LEA R32, P2, R33, R34.reuse, 0x1 ;  /* 0x0000002221207211 */ /* 0x080fe200078408ff */
[----:B0-----:R-:W-:Y:S01]  /*a490*/  IMAD.HI R4, R2, 0x4, RZ ;  /* 0x0000000402047827 */ /* 0x001fe200078e02ff */
[----:B------:R-:W-:Y:S02]  /*a4a0*/  PRMT R5, R41, 0x7632, R5 ;  /* 0x0000763229057816 */ /* 0x000fe40000000005 */
[----:B------:R-:W-:Y:S02]  /*a4b0*/  LEA R34, P3, R3, R34, 0x1 ;  /* 0x0000002203227211 */ /* 0x000fe400078608ff */
[----:B------:R-:W-:Y:S01]  /*a4c0*/  LEA.HI.X.SX32 R29, R29, R46, 0x1, P0 ;  /* 0x0000002e1d1d7211 */ /* 0x000fe200000f0eff */
[----:B------:R3:W-:Y:S01]  /*a4d0*/  STG.E.U16 desc[UR28][R10.64], R5 ;  /* 0x000000050a007986 */ /* 0x0007e2000c10151c */
[----:B-1----:R-:W-:-:S02]  /*a4e0*/  PRMT R7, R42, 0x7632, R7 ;  /* 0x000076322a077816 */ /* 0x002fc40000000007 */
[-C--:B------:R-:W-:Y:S01]  /*a4f0*/  LEA.HI.X.SX32 R31, R31, R46.reuse, 0x1, P1 ;  /* 0x0000002e1f1f7211 */ /* 0x080fe200008f0eff */
[----:B------:R0:W-:Y:S01]  /*a500*/  STG.E.U16 desc[UR28][R12.64], R42 ;  /* 0x0000002a0c007986 */ /* 0x0001e2000c10151c */
[----:B--2---:R-:W-:Y:S02]  /*a510*/  PRMT R9, R43, 0x7632, R9 ;  /* 0x000076322b097816 */ /* 0x004fe40000000009 */
[-C--:B------:R-:W-:Y:S01]  /*a520*/  LEA.HI.X.SX32 R33, R33, R46.reuse, 0x1, P2 ;  /* 0x0000002e21217211 */ /* 0x080fe200010f0eff */
[----:B------:R1:W-:Y:S01]  /*a530*/  STG.E.U16 desc[UR28][R14.64], R7 ;  /* 0x000000070e007986 */ /* 0x0003e2000c10151c */
[----:B------:R-:W-:Y:S02]  /*a540*/  LEA.HI.X.SX32 R35, R3, R46, 0x1, P3 ;  /* 0x0000002e03237211 */ /* 0x000fe400018f0eff */
[----:B------:R-:W-:Y:S01]  /*a550*/  ISETP.GE.U32.AND P0, PT, R47, 0x40, PT ;  /* 0x000000402f00780c */ /* 0x000fe20003f06070 */
[----:B------:R2:W-:Y:S01]  /*a560*/  STG.E.U16 desc[UR28][R16.64], R43 ;  /* 0x0000002b10007986 */ /* 0x0005e2000c10151c */
[----:B---3--:R-:W-:-:S02]  /*a570*/  PRMT R11, R36, 0x7632, R11 ;  /* 0x00007632240b7816 */ /* 0x008fc4000000000b */
[----:B------:R-:W-:Y:S01]  /*a580*/  SHF.L.U32 R3, R2, 0x2, RZ ;  /* 0x0000000202037819 */ /* 0x000fe200000006ff */
[----:B------:R-:W-:Y:S01]  /*a590*/  STG.E.U16 desc[UR28][R18.64], R9 ;  /* 0x0000000912007986 */ /* 0x000fe2000c10151c */
[----:B0-----:R-:W-:-:S03]  /*a5a0*/  PRMT R13, R37, 0x7632, R13 ;  /* 0x00007632250d7816 */ /* 0x001fc6000000000d */
[----:B------:R-:W-:Y:S01]  /*a5b0*/  STG.E.U16 desc[UR28][R20.64], R36 ;  /* 0x0000002414007986 */ /* 0x000fe2000c10151c */
[----:B-1----:R-:W-:Y:S01]  /*a5c0*/  PRMT R15, R38, 0x7632, R15 ;  /* 0x00007632260f7816 */ /* 0x002fe2000000000f */
[----:B------:R-:W0:Y:S02]  /*a5d0*/  LDC.64 R6, c[0x0][0x3a0] ;  /* 0x0000e800ff067b82 */ /* 0x000e240000000a00 */
[----:B------:R-:W-:Y:S01]  /*a5e0*/  STG.E.U16 desc[UR28][R22.64], R11 ;  /* 0x0000000b16007986 */ /* 0x000fe2000c10151c */
[----:B--2---:R-:W-:-:S03]  /*a5f0*/  PRMT R17, R39, 0x7632, R17 ;  /* 0x0000763227117816 */ /* 0x004fc60000000011 */
[----:B------:R-:W-:Y:S04]  /*a600*/  STG.E.U16 desc[UR28][R24.64], R37 ;  /* 0x0000002518007986 */ /* 0x000fe8000c10151c */
[----:B------:R-:W-:Y:S04]  /*a610*/  STG.E.U16 desc[UR28][R26.64], R13 ;  /* 0x0000000d1a007986 */ /* 0x000fe8000c10151c */
[----:B------:R-:W-:Y:S04]  /*a620*/  STG.E.U16 desc[UR28][R28.64], R38 ;  /* 0x000000261c007986 */ /* 0x000fe8000c10151c */
[----:B------:R-:W-:Y:S04]  /*a630*/  STG.E.U16 desc[UR28][R30.64], R15 ;  /* 0x0000000f1e007986 */ /* 0x000fe8000c10151c */
[----:B------:R-:W-:Y:S01]  /*a640*/  STG.E.U16 desc[UR28][R32.64], R39 ;  /* 0x0000002720007986 */ /* 0x000fe2000c10151c */
[----:B0-----:R-:W-:-:S03]  /*a650*/  IADD3 R2, P1, P2, R3, UR6, R6 ;  /* 0x0000000603027c10 */ /* 0x001fc6000fa3e006 */
[----:B------:R-:W-:Y:S01]  /*a660*/  STG.E.U16 desc[UR28][R34.64], R17 ;  /* 0x0000001122007986 */ /* 0x000fe2000c10151c */
[----:B------:R-:W-:Y:S01]  /*a670*/  IADD3.X R3, PT, PT, R4, UR5, R7, P1, P2 ;  /* 0x0000000504037c10 */ /* 0x000fe20008fe4407 */
[----:B------:R-:W-:Y:S06]  /*a680*/  BAR.SYNC.DEFER_BLOCKING 0x0 ;  /* 0x0000000000007b1d */ /* 0x000fec0000010000 */
[----:B------:R-:W-:Y:S02]  /*a690*/  STSM.16.M88 [R45], R0 ;  /* 0x000000002d007844 */ /* 0x000fe40000000000 */
[----:B------:R-:W-:Y:S06]  /*a6a0*/  BAR.SYNC.DEFER_BLOCKING 0x0 ;  /* 0x0000000000007b1d */ /* 0x000fec0000010000 */
[----:B------:R-:W0:Y:S04]  /*a6b0*/  LDSM.16.M88 R5, [R44+UR18] ;  /* 0x000000122c05783b */ /* 0x000e280008000000 */
[----:B0-----:R0:W-:Y:S01]  /*a6c0*/  @!P0 STG.E desc[UR28][R2.64], R5 ;  /* 0x0000000502008986 */ /* 0x0011e2000c10191c */
[----:B------:R-:W-:Y:S06]  /*a6d0*/  BAR.SYNC.DEFER_BLOCKING 0x0 ;  /* 0x0000000000007b1d */ /* 0x000fec0000010000 */
[----:B------:R-:W-:Y:S05]  /*a6e0*/  BRA.U UP0, `(.L_x_20) ;  /* 0x0000000100a07547 */ /* 0x000fea000b800000 */
[----:B------:R-:W1:Y:S01]  /*a6f0*/  S2UR UR5, SR_CgaCtaId ;  /* 0x00000000000579c3 */ /* 0x000e620000008800 */
[----:B------:R-:W-:Y:S01]  /*a700*/  NOP ;  /* 0x0000000000007918 */ /* 0x000fe20000000000 */
[----:B------:R-:W-:Y:S01]  /*a710*/  UMOV UR4, 0x50 ;  /* 0x0000005000047882 */ /* 0x000fe20000000000 */
[----:B------:R-:W-:Y:S02]  /*a720*/  IMAD.U32 R0, RZ, RZ, UR17 ;  /* 0x00000011ff007e24 */ /* 0x000fe4000f8e00ff */
[----:B------:R-:W-:Y:S02]  /*a730*/  HFMA2 R7, -RZ, RZ, 0, 5.9604644775390625e-08 ;  /* 0x00000001ff077431 */ /* 0x000fe400000001ff */
[----:B0-----:R-:W-:Y:S01]  /*a740*/  IMAD.MOV.U32 R3, RZ, RZ, 0xf ;  /* 0x0000000fff037424 */ /* 0x001fe200078e00ff */
[----:B------:R-:W-:-:S04]  /*a750*/  LOP3.LUT R0, R0, 0xffff, RZ, 0xc0, !PT ;  /* 0x0000ffff00007812 */ /* 0x000fc800078ec0ff */
[----:B------:R-:W-:-:S05]  /*a760*/  SHF.R.U32.HI R0, RZ, 0x5, R0 ;  /* 0x00000005ff007819 */ /* 0x000fca0000011600 */
[----:B------:R-:W-:Y:S01]  /*a770*/  VIADD R2, R0, 0x10 ;  /* 0x0000001000027836 */ /* 0x000fe20000000000 */
[----:B------:R-:W-:Y:S01]  /*a780*/  SHF.L.U32 R0, R3, R0, RZ ;  /* 0x0000000003007219 */ /* 0x000fe200000006ff */
[----:B-1----:R-:W-:-:S03]  /*a790*/  ULEA UR6, UR5, UR4, 0x18 ;  /* 0x0000000405067291 */ /* 0x002fc6000f8ec0ff */
[----:B------:R-:W-:-:S04]  /*a7a0*/  SHF.L.U32 R3, R7, R2, RZ ;  /* 0x0000000207037219 */ /* 0x000fc800000006ff */
[----:B------:R-:W-:Y:S02]  /*a7b0*/  LOP3.LUT R0, R3, R0, RZ, 0xfc, !PT ;  /* 0x0000000003007212 */ /* 0x000fe400078efcff */
[----:B------:R-:W0:Y:S02]  /*a7c0*/  LDS R5, [UR6] ;  /* 0x00000006ff057984 */ /* 0x000e240008000800 */
[C---:B------:R-:W-:Y:S02]  /*a7d0*/  LOP3.LUT R2, R0.reuse, 0xffff, RZ, 0xc0, !PT ;  /* 0x0000ffff00027812 */ /* 0x040fe400078ec0ff */
[----:B0-----:R-:W-:-:S04]  /*a7e0*/  LOP3.LUT R3, R0, 0xffff, R5, 0x80, !PT ;  /* 0x0000ffff00037812 */ /* 0x001fc800078e8005 */
[----:B------:R-:W-:-:S13]  /*a7f0*/  ISETP.NE.AND P0, PT, R3, R2, PT ;  /* 0x000000020300720c */ /* 0x000fda0003f05270 */
[----:B------:R-:W-:Y:S05]  /*a800*/  @P0 BRA `(.L_x_21) ;  /* 0x0000000000500947 */ /* 0x000fea0003800000 */
[----:B------:R-:W-:Y:S02]  /*a810*/  SHF.R.U32.HI R5, RZ, 0x10, R5 ;  /* 0x00000010ff057819 */ /* 0x000fe40000011605 */
[----:B------:R-:W-:-:S04]  /*a820*/  SHF.R.U32.HI R2, RZ, 0x10, R0 ;  /* 0x00000010ff027819 */ /* 0x000fc80000011600 */
[----:B------:R-:W-:-:S04]  /*a830*/  LOP3.LUT R5, R5, R2, RZ, 0xc0, !PT ;  /* 0x0000000205057212 */ /* 0x000fc800078ec0ff */
[----:B------:R-:W-:-:S13]  /*a840*/  ISETP.NE.AND P0, PT, R5, R2, PT ;  /* 0x000000020500720c */ /* 0x000fda0003f05270 */
[----:B------:R-:W-:Y:S05]  /*a850*/  @P0 BRA `(.L_x_22) ;  /* 0x0000000000300947 */ /* 0x000fea0003800000 */
[----:B------:R-:W-:Y:S01]  /*a860*/  R2UR UR4, R0 ;  /* 0x00000000000472ca */ /* 0x000fe200000e0000 */
[----:B------:R-:W-:Y:S01]  /*a870*/  VOTEU.ANY UR5, UPT, PT ;  /* 0x0000000000057886 */ /* 0x000fe200038e0100 */
[----:B------:R-:W0:Y:S01]  /*a880*/  S2R R0, SR_LANEID ;  /* 0x0000000000007919 */ /* 0x000e220000000000 */
[----:B------:R-:W-:-:S10]  /*a890*/  UFLO.U32 UR5, UR5 ;  /* 0x00000005000572bd */ /* 0x000fd400080e0000 */
[----:B------:R-:W-:-:S06]  /*a8a0*/  ULOP3.LUT UR4, URZ, UR4, URZ, 0x33, !UPT ;  /* 0x00000004ff047292 */ /* 0x000fcc000f8e33ff */
[----:B------:R-:W-:-:S04]  /*a8b0*/  IMAD.U32 R2, RZ, RZ, UR4 ;  /* 0x00000004ff027e24 */ /* 0x000fc8000f8e00ff */
[----:B------:R-:W1:Y:S02]  /*a8c0*/  REDUX UR7, R2 ;  /* 0x00000000020773c4 */ /* 0x000e640000000000 */
[----:B------:R2:W-:Y:S01]  /*a8d0*/  UTCATOMSWS.AND URZ, UR4 ;  /* 0x0000000400ff79e3 */ /* 0x0005e20008000000 */
[----:B0-----:R-:W-:Y:S02]  /*a8e0*/  ISETP.EQ.U32.AND P0, PT, R0, UR5, PT ;  /* 0x0000000500007c0c */ /* 0x001fe4000bf02070 */
[----:B-1----:R-:W-:-:S11]  /*a8f0*/  MOV R0, UR7 ;  /* 0x0000000700007c02 */ /* 0x002fd60008000f00 */
[----:B------:R2:W-:Y:S01]  /*a900*/  @P0 ATOMS.AND RZ, [UR6], R0 ;  /* 0x00000000ffff098c */ /* 0x0005e2000a800006 */
[----:B------:R-:W-:Y:S05]  /*a910*/  BRA `(.L_x_20) ;  /* 0x0000000000147947 */ /* 0x000fea0003800000 */
.L_x_22:
[----:B------:R-:W-:-:S07]  /*a920*/  MOV R2, 0xa940 ;  /* 0x0000a94000027802 */ /* 0x000fce0000000f00 */
[----:B------:R-:W-:Y:S05]  /*a930*/  CALL.REL.NOINC `($__internal_0_$__cuda_sm10x_tcgen05_guardrail_trap_col_being_dealloced_not_returned_by_alloc) ;  /* 0x0000000000487944 */ /* 0x000fea0003c00000 */
[----:B------:R-:W-:Y:S05]  /*a940*/  BRA `(.L_x_20) ;  /* 0x0000000000087947 */ /* 0x000fea0003800000 */
.L_x_21:
[----:B------:R-:W-:-:S07]  /*a950*/  MOV R2, 0xa970 ;  /* 0x0000a97000027802 */ /* 0x000fce0000000f00 */
[----:B------:R-:W-:Y:S05]  /*a960*/  CALL.REL.NOINC `($__internal_2_$__cuda_sm10x_tcgen05_guardrail_trap_unallocated_columns_being_dealloced) ;  /* 0x0000000000547944 */ /* 0x000fea0003c00000 */
.L_x_20:
[----:B------:R-:W-:Y:S01]  /*a970*/  NOP ;  /* 0x0000000000007918 */ /* 0x000fe20000000000 */
[----:B--2---:R-:W-:Y:S05]  /*a980*/  EXIT ;  /* 0x000000000000794d */ /* 0x004fea0003800000 */
.L_x_8:
[----:B------:R-:W1:Y:S02]  /*a990*/  SYNCS.PHASECHK.TRANS64.TRYWAIT P3, [UR18+0x2000], RZ ;  /* 0x002000ffff0075a7 */ /* 0x000e640008061112 */
[----:B-1----:R-:W-:Y:S05]  /*a9a0*/  @!P3 BRA `(.L_x_8) ;  /* 0xfffffffc00f8b947 */ /* 0x002fea000383ffff */
[----:B------:R-:W-:Y:S05]  /*a9b0*/  BRA `(.L_x_7) ;  /* 0xffffff70008c7947 */ /* 0x000fea000383ffff */
.L_x_14:
[----:B------:R-:W1:Y:S02]  /*a9c0*/  SYNCS.PHASECHK.TRANS64.TRYWAIT P2, [UR18+0x7010], RZ ;  /* 0x007010ffff0075a7 */ /* 0x000e640008041112 */
[----:B-1----:R-:W-:Y:S05]  /*a9d0*/  @!P2 BRA `(.L_x_14) ;  /* 0xfffffffc00f8a947 */ /* 0x002fea000383ffff */
[----:B------:R-:W-:Y:S05]  /*a9e0*/  BRA `(.L_x_23) ;  /* 0xffffffb800607947 */ /* 0x000fea000383ffff */
.L_x_15:
[----:B------:R-:W-:-:S04]  /*a9f0*/  IMAD.U32 R38, RZ, RZ, UR8 ;  /* 0x00000008ff267e24 */ /* 0x000fc8000f8e00ff */
[----:B------:R-:W0:Y:S02]  /*aa00*/  SYNCS.PHASECHK.TRANS64.TRYWAIT P1, [UR15], R38 ;  /* 0x00000026ff0075a7 */ /* 0x000e24000802110f */
[----:B0-----:R-:W-:Y:S05]  /*aa10*/  @!P1 BRA `(.L_x_15) ;  /* 0xfffffffc00f49947 */ /* 0x001fea000383ffff */
[----:B------:R-:W-:Y:S05]  /*aa20*/  BRA `(.L_x_24) ;  /* 0xffffffdc00f47947 */ /* 0x000fea000383ffff */
.L_x_19:
[----:B------:R-:W0:Y:S02]  /*aa30*/  SYNCS.PHASECHK.TRANS64.TRYWAIT P1, [UR15], R3 ;  /* 0x00000003ff0075a7 */ /* 0x000e24000802110f */
[----:B0-----:R-:W-:Y:S05]  /*aa40*/  @!P1 BRA `(.L_x_19) ;  /* 0xfffffffc00f89947 */ /* 0x001fea000383ffff */
[----:B------:R-:W-:Y:S05]  /*aa50*/  BRA `(.L_x_18) ;  /* 0xffffffec00d07947 */ /* 0x000fea000383ffff */
        .weak           $__internal_0_$__cuda_sm10x_tcgen05_guardrail_trap_col_being_dealloced_not_returned_by_alloc
        .type           $__internal_0_$__cuda_sm10x_tcgen05_guardrail_trap_col_being_dealloced_not_returned_by_alloc,@function
        .size           $__internal_0_$__cuda_sm10x_tcgen05_guardrail_trap_col_being_dealloced_not_returned_by_alloc,($__internal_1_$__cuda_sm10x_tcgen05_guardrail_trap_phase_invalid_during_alloc - $__internal_0_$__cuda_sm10x_tcgen05_guardrail_trap_col_being_dealloced_not_returned_by_alloc)
$__internal_0_$__cuda_sm10x_tcgen05_guardrail_trap_col_being_dealloced_not_returned_by_alloc:
[----:B------:R-:W-:Y:S05]  /*aa60*/  BPT.TRAP 0x1 ;  /* 0x000000040000795c */ /* 0x000fea0000300000 */
[----:B------:R-:W-:-:S04]  /*aa70*/  IMAD.MOV.U32 R3, RZ, RZ, 0x0 ;  /* 0x00000000ff037424 */ /* 0x000fc800078e00ff */
[----:B------:R-:W-:Y:S05]  /*aa80*/  RET.REL.NODEC R2 `(attn_fwd) ;  /* 0xffffff54025c7950 */ /* 0x000fea0003c3ffff */
        .weak           $__internal_1_$__cuda_sm10x_tcgen05_guardrail_trap_phase_invalid_during_alloc
        .type           $__internal_1_$__cuda_sm10x_tcgen05_guardrail_trap_phase_invalid_during_alloc,@function
        .size           $__internal_1_$__cuda_sm10x_tcgen05_guardrail_trap_phase_invalid_during_alloc,($__internal_2_$__cuda_sm10x_tcgen05_guardrail_trap_unallocated_columns_being_dealloced - $__internal_1_$__cuda_sm10x_tcgen05_guardrail_trap_phase_invalid_during_alloc)
$__internal_1_$__cuda_sm10x_tcgen05_guardrail_trap_phase_invalid_during_alloc:
[----:B------:R-:W-:Y:S05]  /*aa90*/  BPT.TRAP 0x1 ;  /* 0x000000040000795c */ /* 0x000fea0000300000 */
[----:B------:R-:W-:-:S04]  /*aaa0*/  MOV R3, 0x0 ;  /* 0x0000000000037802 */ /* 0x000fc80000000f00 */
[----:B------:R-:W-:Y:S05]  /*aab0*/  RET.REL.NODEC R2 `(attn_fwd) ;  /* 0xffffff5402507950 */ /* 0x000fea0003c3ffff */
        .weak           $__internal_2_$__cuda_sm10x_tcgen05_guardrail_trap_unallocated_columns_being_dealloced
        .type           $__internal_2_$__cuda_sm10x_tcgen05_guardrail_trap_unallocated_columns_being_dealloced,@function
        .size           $__internal_2_$__cuda_sm10x_tcgen05_guardrail_trap_unallocated_columns_being_dealloced,(.L_x_28 - $__internal_2_$__cuda_sm10x_tcgen05_guardrail_trap_unallocated_columns_being_dealloced)
$__internal_2_$__cuda_sm10x_tcgen05_guardrail_trap_unallocated_columns_being_dealloced:
[----:B------:R-:W-:Y:S05]  /*aac0*/  BPT.TRAP 0x1 ;  /* 0x000000040000795c */ /* 0x000fea0000300000 */
[----:B------:R-:W-:-:S04]  /*aad0*/  IMAD.MOV.U32 R3, RZ, RZ, 0x0 ;  /* 0x00000000ff037424 */ /* 0x000fc800078e00ff */
[----:B------:R-:W-:Y:S05]  /*aae0*/  RET.REL.NODEC R2 `(attn_fwd) ;  /* 0xffffff5402447950 */ /* 0x000fea0003c3ffff */
.L_x_25:
[----:B------:R-:W-:-:S00]  /*aaf0*/  BRA `(.L_x_25) ;  /* 0xfffffffc00fc7947 */ /* 0x000fc0000383ffff */
[----:B------:R-:W-:-:S00]  /*ab00*/  NOP ;  /* 0x0000000000007918 */ /* 0x000fc00000000000 */
[----:B------:R-:W-:-:S00]  /*ab10*/  NOP ;  /* 0x0000000000007918 */ /* 0x000fc00000000000 */
[----:B------:R-:W-:-:S00]  /*ab20*/  NOP ;  /* 0x0000000000007918 */ /* 0x000fc00000000000 */
[----:B------:R-:W-:-:S00]  /*ab30*/  NOP ;  /* 0x0000000000007918 */ /* 0x000fc00000000000 */
[----:B------:R-:W-:-:S00]  /*ab40*/  NOP ;  /* 0x0000000000007918 */ /* 0x000fc00000000000 */
[----:B------:R-:W-:-:S00]  /*ab50*/  NOP ;  /* 0x0000000000007918 */ /* 0x000fc00000000000 */
[----:B------:R-:W-:-:S00]  /*ab60*/  NOP ;  /* 0x0000000000007918 */ /* 0x000fc00000000000 */
[----:B------:R-:W-:-:S00]  /*ab70*/  NOP ;  /* 0x0000000000007918 */ /* 0x000fc00000000000 */
.L_x_28:


//--------------------- .nv.global.init           --------------------------
	.section	.nv.global.init,"aw",@progbits
.nv.global.init:
	.type		_$_str,@object
	.size		_$_str,(.L_3 - _$_str)
_$_str:
        /*0000*/ 	.byte	0x5f, 0x5f, 0x43, 0x55, 0x44, 0x41, 0x5f, 0x46, 0x54, 0x5a, 0x00
.L_3:


//--------------------- .nv.shared.attn_fwd       --------------------------
	.section	.nv.shared.attn_fwd,"aw",@nobits
	.sectionflags	@""
	.align	16
	.zero		1024


//--------------------- .nv.shared.reserved.0     --------------------------
	.section	.nv.shared.reserved.0,"aw",@nobits
	.align	8
	.weak		__nv_reservedSMEM_offset_0_alias
	.size		__nv_reservedSMEM_offset_0_alias, 0, 64
	.other		__nv_reservedSMEM_offset_0_alias,@"STO_CUDA_RESERVED_SHARED STV_DEFAULT"
__nv_reservedSMEM_offset_0_alias:
	.zero		0
.nv.shared.reserved.0:
	.zero		64
	.weak		__nv_reservedSMEM_allocation_phase
	.type		__nv_reservedSMEM_allocation_phase,@object
	.size		__nv_reservedSMEM_allocation_phase,(.L_0 - __nv_reservedSMEM_allocation_phase)
__nv_reservedSMEM_allocation_phase:
	.zero		1
.L_0:
	.zero		7
	.weak		__nv_reservedSMEM_devtool_atexit_pc
	.type		__nv_reservedSMEM_devtool_atexit_pc,@object
	.size		__nv_reservedSMEM_devtool_atexit_pc,(__nv_reservedSMEM_allocation_mask - __nv_reservedSMEM_devtool_atexit_pc)
__nv_reservedSMEM_devtool_atexit_pc:
	.zero		8
	.weak		__nv_reservedSMEM_allocation_mask
	.type		__nv_reservedSMEM_allocation_mask,@object
	.size		__nv_reservedSMEM_allocation_mask,(.L_2 - __nv_reservedSMEM_allocation_mask)
__nv_reservedSMEM_allocation_mask:
	.zero		4
.L_2:


//--------------------- .nv.constant0.attn_fwd    --------------------------
	.section	.nv.constant0.attn_fwd,"a",@progbits
	.sectionflags	@""
	.align	4
.nv.constant0.attn_fwd:
	.zero		1032


//--------------------- SYMBOLS --------------------------

	.type		.nv.reservedSmem.offset0,@object
	.size		.nv.reservedSmem.offset0,0x4
	.type		.nv.reservedSmem.cap,@object
	.size		.nv.reservedSmem.cap,0x4
